//
// Generated by NVIDIA NVVM Compiler
//
// Compiler Build ID: CL-36424714
// Cuda compilation tools, release 13.0, V13.0.88
// Based on NVVM 20.0.0
//

.version 9.0
.target sm_100
.address_size 64

	// .globl	JuliaKernel

.visible .entry JuliaKernel(
	.param .u64 .ptr .align 1 JuliaKernel_param_0,
	.param .u32 JuliaKernel_param_1,
	.param .u64 .ptr .align 1 JuliaKernel_param_2,
	.param .u32 JuliaKernel_param_3,
	.param .u64 .ptr .align 1 JuliaKernel_param_4,
	.param .u32 JuliaKernel_param_5,
	.param .u32 JuliaKernel_param_6,
	.param .u32 JuliaKernel_param_7,
	.param .f64 JuliaKernel_param_8,
	.param .f64 JuliaKernel_param_9,
	.param .f64 JuliaKernel_param_10,
	.param .f64 JuliaKernel_param_11,
	.param .u32 JuliaKernel_param_12,
	.param .u64 .ptr .align 1 JuliaKernel_param_13,
	.param .u32 JuliaKernel_param_14
)
{
	.reg .pred 	%p<5>;
	.reg .b16 	%rs<5>;
	.reg .b32 	%r<21>;
	.reg .b64 	%rd<15>;
	.reg .b64 	%fd<37>;

	ld.param.u64 	%rd1, [JuliaKernel_param_0];
	ld.param.u64 	%rd2, [JuliaKernel_param_2];
	ld.param.u64 	%rd3, [JuliaKernel_param_4];
	ld.param.u32 	%r6, [JuliaKernel_param_6];
	ld.param.u32 	%r7, [JuliaKernel_param_7];
	ld.param.f64 	%fd15, [JuliaKernel_param_8];
	ld.param.f64 	%fd16, [JuliaKernel_param_9];
	ld.param.f64 	%fd17, [JuliaKernel_param_10];
	ld.param.f64 	%fd18, [JuliaKernel_param_11];
	ld.param.u32 	%r4, [JuliaKernel_param_12];
	ld.param.u64 	%rd4, [JuliaKernel_param_13];
	cvta.to.global.u64 	%rd5, %rd4;
	mov.u32 	%r8, %ntid.x;
	mov.u32 	%r9, %ctaid.x;
	mov.u32 	%r10, %tid.x;
	mad.lo.s32 	%r11, %r8, %r9, %r10;
	mov.u32 	%r12, %ntid.y;
	mov.u32 	%r13, %ctaid.y;
	mov.u32 	%r14, %tid.y;
	mad.lo.s32 	%r15, %r12, %r13, %r14;
	mad.lo.s32 	%r1, %r6, %r15, %r11;
	cvt.rn.f64.s32 	%fd19, %r6;
	div.rn.f64 	%fd20, %fd17, %fd19;
	cvt.rn.f64.s32 	%fd21, %r7;
	div.rn.f64 	%fd22, %fd18, %fd21;
	cvt.rn.f64.s32 	%fd23, %r11;
	fma.rn.f64 	%fd33, %fd20, %fd23, %fd15;
	cvt.rn.f64.u32 	%fd24, %r15;
	fma.rn.f64 	%fd34, %fd22, %fd24, %fd16;
	ld.global.f64 	%fd3, [%rd5];
	ld.global.f64 	%fd4, [%rd5+8];
	mul.f64 	%fd35, %fd33, %fd33;
	mul.f64 	%fd36, %fd34, %fd34;
	mov.b32 	%r20, 0;
$L__BB0_1:
	mov.u32 	%r2, %r20;
	mul.f64 	%fd25, %fd33, %fd34;
	fma.rn.f64 	%fd34, %fd25, 0d4000000000000000, %fd4;
	sub.f64 	%fd26, %fd35, %fd36;
	add.f64 	%fd33, %fd3, %fd26;
	mul.f64 	%fd35, %fd33, %fd33;
	mul.f64 	%fd36, %fd34, %fd34;
	add.s32 	%r20, %r2, 1;
	setp.lt.s32 	%p1, %r20, %r4;
	add.f64 	%fd27, %fd36, %fd35;
	setp.le.f64 	%p2, %fd27, 0d4010000000000000;
	and.pred  	%p3, %p1, %p2;
	@%p3 bra 	$L__BB0_1;
	cvta.to.global.u64 	%rd6, %rd1;
	mul.wide.s32 	%rd7, %r1, 4;
	add.s64 	%rd8, %rd6, %rd7;
	st.global.u32 	[%rd8], %r20;
	setp.ge.s32 	%p4, %r2, %r4;
	@%p4 bra 	$L__BB0_4;
	cvta.to.global.u64 	%rd9, %rd3;
	cvta.to.global.u64 	%rd10, %rd2;
	cvt.rn.f64.s32 	%fd29, %r4;
	cvt.rn.f64.u32 	%fd30, %r20;
	div.rn.f64 	%fd31, %fd30, %fd29;
	mul.f64 	%fd32, %fd31, 0d4070000000000000;
	cvt.rzi.s32.f64 	%r16, %fd32;
	min.s32 	%r17, %r16, 255;
	mul.lo.s32 	%r18, %r17, 3;
	shl.b32 	%r19, %r1, 2;
	cvt.s64.s32 	%rd11, %r18;
	add.s64 	%rd12, %rd9, %rd11;
	ld.global.u8 	%rs1, [%rd12+2];
	cvt.s64.s32 	%rd13, %r19;
	add.s64 	%rd14, %rd10, %rd13;
	st.global.u8 	[%rd14], %rs1;
	ld.global.u8 	%rs2, [%rd12+1];
	st.global.u8 	[%rd14+1], %rs2;
	ld.global.u8 	%rs3, [%rd12];
	st.global.u8 	[%rd14+2], %rs3;
	mov.b16 	%rs4, 255;
	st.global.u8 	[%rd14+3], %rs4;
$L__BB0_4:
	ret;

}
	// .globl	MandelbrotKernel
.visible .entry MandelbrotKernel(
	.param .u64 .ptr .align 1 MandelbrotKernel_param_0,
	.param .u32 MandelbrotKernel_param_1,
	.param .u64 .ptr .align 1 MandelbrotKernel_param_2,
	.param .u32 MandelbrotKernel_param_3,
	.param .u64 .ptr .align 1 MandelbrotKernel_param_4,
	.param .u32 MandelbrotKernel_param_5,
	.param .u32 MandelbrotKernel_param_6,
	.param .u32 MandelbrotKernel_param_7,
	.param .f64 MandelbrotKernel_param_8,
	.param .f64 MandelbrotKernel_param_9,
	.param .f64 MandelbrotKernel_param_10,
	.param .f64 MandelbrotKernel_param_11,
	.param .u32 MandelbrotKernel_param_12,
	.param .u64 .ptr .align 1 MandelbrotKernel_param_13,
	.param .u32 MandelbrotKernel_param_14
)
{
	.reg .pred 	%p<6>;
	.reg .b16 	%rs<6>;
	.reg .b32 	%r<24>;
	.reg .b64 	%rd<13>;
	.reg .b64 	%fd<30>;

	ld.param.u64 	%rd2, [MandelbrotKernel_param_0];
	ld.param.u64 	%rd3, [MandelbrotKernel_param_2];
	ld.param.u64 	%rd4, [MandelbrotKernel_param_4];
	ld.param.u32 	%r5, [MandelbrotKernel_param_5];
	ld.param.u32 	%r8, [MandelbrotKernel_param_6];
	ld.param.u32 	%r9, [MandelbrotKernel_param_7];
	ld.param.f64 	%fd11, [MandelbrotKernel_param_8];
	ld.param.f64 	%fd12, [MandelbrotKernel_param_9];
	ld.param.f64 	%fd13, [MandelbrotKernel_param_10];
	ld.param.f64 	%fd14, [MandelbrotKernel_param_11];
	ld.param.u32 	%r6, [MandelbrotKernel_param_12];
	mov.u32 	%r10, %ntid.x;
	mov.u32 	%r11, %ctaid.x;
	mov.u32 	%r12, %tid.x;
	mad.lo.s32 	%r13, %r10, %r11, %r12;
	mov.u32 	%r14, %ntid.y;
	mov.u32 	%r15, %ctaid.y;
	mov.u32 	%r16, %tid.y;
	mad.lo.s32 	%r17, %r14, %r15, %r16;
	mad.lo.s32 	%r1, %r8, %r17, %r13;
	cvt.rn.f64.s32 	%fd15, %r8;
	div.rn.f64 	%fd16, %fd13, %fd15;
	cvt.rn.f64.s32 	%fd17, %r9;
	div.rn.f64 	%fd18, %fd14, %fd17;
	cvt.rn.f64.s32 	%fd19, %r13;
	fma.rn.f64 	%fd1, %fd16, %fd19, %fd11;
	cvt.rn.f64.u32 	%fd20, %r17;
	fma.rn.f64 	%fd2, %fd18, %fd20, %fd12;
	setp.lt.s32 	%p1, %r6, 1;
	mov.b32 	%r23, 0;
	@%p1 bra 	$L__BB1_3;
	mov.f64 	%fd26, 0d0000000000000000;
	mov.b32 	%r23, 0;
	mov.f64 	%fd27, %fd26;
	mov.f64 	%fd28, %fd26;
	mov.f64 	%fd29, %fd26;
$L__BB1_2:
	mul.f64 	%fd22, %fd29, %fd28;
	fma.rn.f64 	%fd28, %fd22, 0d4000000000000000, %fd2;
	sub.f64 	%fd23, %fd27, %fd26;
	add.f64 	%fd29, %fd1, %fd23;
	mul.f64 	%fd26, %fd28, %fd28;
	mul.f64 	%fd27, %fd29, %fd29;
	add.s32 	%r23, %r23, 1;
	setp.lt.s32 	%p2, %r23, %r6;
	add.f64 	%fd24, %fd27, %fd26;
	setp.lt.f64 	%p3, %fd24, 0d4010000000000000;
	and.pred  	%p4, %p2, %p3;
	@%p4 bra 	$L__BB1_2;
$L__BB1_3:
	cvta.to.global.u64 	%rd5, %rd2;
	mul.wide.s32 	%rd6, %r1, 4;
	add.s64 	%rd7, %rd5, %rd6;
	st.global.u32 	[%rd7], %r23;
	setp.ge.s32 	%p5, %r23, %r6;
	shl.b32 	%r19, %r1, 2;
	cvt.s64.s32 	%rd8, %r19;
	cvta.to.global.u64 	%rd9, %rd3;
	add.s64 	%rd1, %rd9, %rd8;
	@%p5 bra 	$L__BB1_5;
	cvta.to.global.u64 	%rd10, %rd4;
	mul.lo.s32 	%r20, %r23, 3;
	rem.s32 	%r21, %r20, %r5;
	cvt.u64.u32 	%rd11, %r21;
	add.s64 	%rd12, %rd10, %rd11;
	ld.global.u8 	%rs2, [%rd12+2];
	st.global.u8 	[%rd1], %rs2;
	ld.global.u8 	%rs3, [%rd12+1];
	st.global.u8 	[%rd1+1], %rs3;
	ld.global.u8 	%rs4, [%rd12];
	st.global.u8 	[%rd1+2], %rs4;
	bra.uni 	$L__BB1_6;
$L__BB1_5:
	mov.b16 	%rs1, 0;
	st.global.u8 	[%rd1], %rs1;
	st.global.u8 	[%rd1+1], %rs1;
	st.global.u8 	[%rd1+2], %rs1;
$L__BB1_6:
	mov.b16 	%rs5, 255;
	st.global.u8 	[%rd1+3], %rs5;
	ret;

}


// ===== COMPILED SASS (sm_100) =====

	.target	sm_100

	.elftype	@"ET_EXEC"


//--------------------- .note.nv.tkinfo           --------------------------
	.section	.note.nv.tkinfo,"",@"SHT_NOTE"
	.sectionflags	@"SHF_NOTE_NV_TKINFO"
	.tkinfo
        /*0018*/ 	.word	0x00000002
        /*0030*/ 	.string	""
        /*0030*/ 	.string	"ptxas"
        /*0030*/ 	.string	"Cuda compilation tools, release 13.0, V13.0.88"
        /*0030*/ 	.string	"Build cuda_13.0.r13.0/compiler.36424714_0"
        /*0030*/ 	.string	"-arch sm_100 -m 64 "



//--------------------- .note.nv.cuinfo           --------------------------
	.section	.note.nv.cuinfo,"",@"SHT_NOTE"
	.sectionflags	@"SHF_NOTE_NV_CUINFO"
        /*0018*/ 	.short	0x0002
        /*001a*/ 	.short	0x0064
        /*001c*/ 	.short	0x0082
	.zero		2


//--------------------- .nv.info                  --------------------------
	.section	.nv.info,"",@"SHT_CUDA_INFO"
	.align	4


	//----- nvinfo : EIATTR_REGCOUNT
	.align		4
        /*0000*/ 	.byte	0x04, 0x2f
        /*0002*/ 	.short	(.L_1 - .L_0)
	.align		4
.L_0:
        /*0004*/ 	.word	index@(JuliaKernel)
        /*0008*/ 	.word	0x0000001c


	//----- nvinfo : EIATTR_FRAME_SIZE
	.align		4
.L_1:
        /*000c*/ 	.byte	0x04, 0x11
        /*000e*/ 	.short	(.L_3 - .L_2)
	.align		4
.L_2:
        /*0010*/ 	.word	index@($__internal_1_$__cuda_sm20_div_rn_f64_full)
        /*0014*/ 	.word	0x00000000


	//----- nvinfo : EIATTR_FRAME_SIZE
	.align		4
.L_3:
        /*0018*/ 	.byte	0x04, 0x11
        /*001a*/ 	.short	(.L_5 - .L_4)
	.align		4
.L_4:
        /*001c*/ 	.word	index@(JuliaKernel)
        /*0020*/ 	.word	0x00000000


	//----- nvinfo : EIATTR_REGCOUNT
	.align		4
.L_5:
        /*0024*/ 	.byte	0x04, 0x2f
        /*0026*/ 	.short	(.L_7 - .L_6)
	.align		4
.L_6:
        /*0028*/ 	.word	index@(MandelbrotKernel)
        /*002c*/ 	.word	0x0000001c


	//----- nvinfo : EIATTR_FRAME_SIZE
	.align		4
.L_7:
        /*0030*/ 	.byte	0x04, 0x11
        /*0032*/ 	.short	(.L_9 - .L_8)
	.align		4
.L_8:
        /*0034*/ 	.word	index@($__internal_0_$__cuda_sm20_div_rn_f64_full)
        /*0038*/ 	.word	0x00000000


	//----- nvinfo : EIATTR_FRAME_SIZE
	.align		4
.L_9:
        /*003c*/ 	.byte	0x04, 0x11
        /*003e*/ 	.short	(.L_11 - .L_10)
	.align		4
.L_10:
        /*0040*/ 	.word	index@(MandelbrotKernel)
        /*0044*/ 	.word	0x00000000


	//----- nvinfo : EIATTR_MIN_STACK_SIZE
	.align		4
.L_11:
        /*0048*/ 	.byte	0x04, 0x12
        /*004a*/ 	.short	(.L_13 - .L_12)
	.align		4
.L_12:
        /*004c*/ 	.word	index@(MandelbrotKernel)
        /*0050*/ 	.word	0x00000000


	//----- nvinfo : EIATTR_MIN_STACK_SIZE
	.align		4
.L_13:
        /*0054*/ 	.byte	0x04, 0x12
        /*0056*/ 	.short	(.L_15 - .L_14)
	.align		4
.L_14:
        /*0058*/ 	.word	index@(JuliaKernel)
        /*005c*/ 	.word	0x00000000
.L_15:


//--------------------- .nv.compat                --------------------------
	.section	.nv.compat,"",@"SHT_CUDA_COMPAT_INFO"
	.align	4
        /*0000*/ 	.byte	0x02, 0x09, 0x00, 0x00, 0x02, 0x02, 0x01, 0x00, 0x02, 0x05, 0x05, 0x00, 0x03, 0x07, 0x01, 0x01
        /*0010*/ 	.byte	0x02, 0x03, 0x00, 0x00, 0x02, 0x06, 0x01, 0x00, 0x04, 0x0b, 0x08, 0x00, 0x01, 0x00, 0x00, 0x00
        /*0020*/ 	.byte	0x00, 0x00, 0x00, 0x00


//--------------------- .nv.info.MandelbrotKernel --------------------------
	.section	.nv.info.MandelbrotKernel,"",@"SHT_CUDA_INFO"
	.sectionflags	@""
	.align	4


	//----- nvinfo : EIATTR_CUDA_API_VERSION
	.align		4
        /*0000*/ 	.byte	0x04, 0x37
        /*0002*/ 	.short	(.L_17 - .L_16)
.L_16:
        /*0004*/ 	.word	0x00000082


	//----- nvinfo : EIATTR_KPARAM_INFO
	.align		4
.L_17:
        /*0008*/ 	.byte	0x04, 0x17
        /*000a*/ 	.short	(.L_19 - .L_18)
.L_18:
        /*000c*/ 	.word	0x00000000
        /*0010*/ 	.short	0x000e
        /*0012*/ 	.short	0x0068
        /*0014*/ 	.byte	0x00, 0xf0, 0x11, 0x00


	//----- nvinfo : EIATTR_KPARAM_INFO
	.align		4
.L_19:
        /*0018*/ 	.byte	0x04, 0x17
        /*001a*/ 	.short	(.L_21 - .L_20)
.L_20:
        /*001c*/ 	.word	0x00000000
        /*0020*/ 	.short	0x000d
        /*0022*/ 	.short	0x0060
        /*0024*/ 	.byte	0x00, 0xf5, 0x21, 0x00


	//----- nvinfo : EIATTR_KPARAM_INFO
	.align		4
.L_21:
        /*0028*/ 	.byte	0x04, 0x17
        /*002a*/ 	.short	(.L_23 - .L_22)
.L_22:
        /*002c*/ 	.word	0x00000000
        /*0030*/ 	.short	0x000c
        /*0032*/ 	.short	0x0058
        /*0034*/ 	.byte	0x00, 0xf0, 0x11, 0x00


	//----- nvinfo : EIATTR_KPARAM_INFO
	.align		4
.L_23:
        /*0038*/ 	.byte	0x04, 0x17
        /*003a*/ 	.short	(.L_25 - .L_24)
.L_24:
        /*003c*/ 	.word	0x00000000
        /*0040*/ 	.short	0x000b
        /*0042*/ 	.short	0x0050
        /*0044*/ 	.byte	0x00, 0xf0, 0x21, 0x00


	//----- nvinfo : EIATTR_KPARAM_INFO
	.align		4
.L_25:
        /*0048*/ 	.byte	0x04, 0x17
        /*004a*/ 	.short	(.L_27 - .L_26)
.L_26:
        /*004c*/ 	.word	0x00000000
        /*0050*/ 	.short	0x000a
        /*0052*/ 	.short	0x0048
        /*0054*/ 	.byte	0x00, 0xf0, 0x21, 0x00


	//----- nvinfo : EIATTR_KPARAM_INFO
	.align		4
.L_27:
        /*0058*/ 	.byte	0x04, 0x17
        /*005a*/ 	.short	(.L_29 - .L_28)
.L_28:
        /*005c*/ 	.word	0x00000000
        /*0060*/ 	.short	0x0009
        /*0062*/ 	.short	0x0040
        /*0064*/ 	.byte	0x00, 0xf0, 0x21, 0x00


	//----- nvinfo : EIATTR_KPARAM_INFO
	.align		4
.L_29:
        /*0068*/ 	.byte	0x04, 0x17
        /*006a*/ 	.short	(.L_31 - .L_30)
.L_30:
        /*006c*/ 	.word	0x00000000
        /*0070*/ 	.short	0x0008
        /*0072*/ 	.short	0x0038
        /*0074*/ 	.byte	0x00, 0xf0, 0x21, 0x00


	//----- nvinfo : EIATTR_KPARAM_INFO
	.align		4
.L_31:
        /*0078*/ 	.byte	0x04, 0x17
        /*007a*/ 	.short	(.L_33 - .L_32)
.L_32:
        /*007c*/ 	.word	0x00000000
        /*0080*/ 	.short	0x0007
        /*0082*/ 	.short	0x0030
        /*0084*/ 	.byte	0x00, 0xf0, 0x11, 0x00


	//----- nvinfo : EIATTR_KPARAM_INFO
	.align		4
.L_33:
        /*0088*/ 	.byte	0x04, 0x17
        /*008a*/ 	.short	(.L_35 - .L_34)
.L_34:
        /*008c*/ 	.word	0x00000000
        /*0090*/ 	.short	0x0006
        /*0092*/ 	.short	0x002c
        /*0094*/ 	.byte	0x00, 0xf0, 0x11, 0x00


	//----- nvinfo : EIATTR_KPARAM_INFO
	.align		4
.L_35:
        /*0098*/ 	.byte	0x04, 0x17
        /*009a*/ 	.short	(.L_37 - .L_36)
.L_36:
        /*009c*/ 	.word	0x00000000
        /*00a0*/ 	.short	0x0005
        /*00a2*/ 	.short	0x0028
        /*00a4*/ 	.byte	0x00, 0xf0, 0x11, 0x00


	//----- nvinfo : EIATTR_KPARAM_INFO
	.align		4
.L_37:
        /*00a8*/ 	.byte	0x04, 0x17
        /*00aa*/ 	.short	(.L_39 - .L_38)
.L_38:
        /*00ac*/ 	.word	0x00000000
        /*00b0*/ 	.short	0x0004
        /*00b2*/ 	.short	0x0020
        /*00b4*/ 	.byte	0x00, 0xf5, 0x21, 0x00


	//----- nvinfo : EIATTR_KPARAM_INFO
	.align		4
.L_39:
        /*00b8*/ 	.byte	0x04, 0x17
        /*00ba*/ 	.short	(.L_41 - .L_40)
.L_40:
        /*00bc*/ 	.word	0x00000000
        /*00c0*/ 	.short	0x0003
        /*00c2*/ 	.short	0x0018
        /*00c4*/ 	.byte	0x00, 0xf0, 0x11, 0x00


	//----- nvinfo : EIATTR_KPARAM_INFO
	.align		4
.L_41:
        /*00c8*/ 	.byte	0x04, 0x17
        /*00ca*/ 	.short	(.L_43 - .L_42)
.L_42:
        /*00cc*/ 	.word	0x00000000
        /*00d0*/ 	.short	0x0002
        /*00d2*/ 	.short	0x0010
        /*00d4*/ 	.byte	0x00, 0xf5, 0x21, 0x00


	//----- nvinfo : EIATTR_KPARAM_INFO
	.align		4
.L_43:
        /*00d8*/ 	.byte	0x04, 0x17
        /*00da*/ 	.short	(.L_45 - .L_44)
.L_44:
        /*00dc*/ 	.word	0x00000000
        /*00e0*/ 	.short	0x0001
        /*00e2*/ 	.short	0x0008
        /*00e4*/ 	.byte	0x00, 0xf0, 0x11, 0x00


	//----- nvinfo : EIATTR_KPARAM_INFO
	.align		4
.L_45:
        /*00e8*/ 	.byte	0x04, 0x17
        /*00ea*/ 	.short	(.L_47 - .L_46)
.L_46:
        /*00ec*/ 	.word	0x00000000
        /*00f0*/ 	.short	0x0000
        /*00f2*/ 	.short	0x0000
        /*00f4*/ 	.byte	0x00, 0xf5, 0x21, 0x00


	//----- nvinfo : EIATTR_SPARSE_MMA_MASK
	.align		4
.L_47:
        /*00f8*/ 	.byte	0x03, 0x50
        /*00fa*/ 	.short	0x0000


	//----- nvinfo : EIATTR_MAXREG_COUNT
	.align		4
        /*00fc*/ 	.byte	0x03, 0x1b
        /*00fe*/ 	.short	0x00ff


	//----- nvinfo : EIATTR_MERCURY_ISA_VERSION
	.align		4
        /*0100*/ 	.byte	0x03, 0x5f
        /*0102*/ 	.short	0x0101


	//----- nvinfo : EIATTR_VRC_CTA_INIT_COUNT
	.align		4
        /*0104*/ 	.byte	0x02, 0x4a
	.zero		1
	.zero		1


	//----- nvinfo : EIATTR_EXIT_INSTR_OFFSETS
	.align		4
        /*0108*/ 	.byte	0x04, 0x1c
        /*010a*/ 	.short	(.L_49 - .L_48)


	//   ....[0]....
.L_48:
        /*010c*/ 	.word	0x00000880


	//----- nvinfo : EIATTR_CRS_STACK_SIZE
	.align		4
.L_49:
        /*0110*/ 	.byte	0x04, 0x1e
        /*0112*/ 	.short	(.L_51 - .L_50)
.L_50:
        /*0114*/ 	.word	0x00000000


	//----- nvinfo : EIATTR_CBANK_PARAM_SIZE
	.align		4
.L_51:
        /*0118*/ 	.byte	0x03, 0x19
        /*011a*/ 	.short	0x006c


	//----- nvinfo : EIATTR_PARAM_CBANK
	.align		4
        /*011c*/ 	.byte	0x04, 0x0a
        /*011e*/ 	.short	(.L_53 - .L_52)
	.align		4
.L_52:
        /*0120*/ 	.word	index@(.nv.constant0.MandelbrotKernel)
        /*0124*/ 	.short	0x0380
        /*0126*/ 	.short	0x006c


	//----- nvinfo : EIATTR_SW_WAR
	.align		4
.L_53:
        /*0128*/ 	.byte	0x04, 0x36
        /*012a*/ 	.short	(.L_55 - .L_54)
.L_54:
        /*012c*/ 	.word	0x00000008
.L_55:


//--------------------- .nv.info.JuliaKernel      --------------------------
	.section	.nv.info.JuliaKernel,"",@"SHT_CUDA_INFO"
	.sectionflags	@""
	.align	4


	//----- nvinfo : EIATTR_CUDA_API_VERSION
	.align		4
        /*0000*/ 	.byte	0x04, 0x37
        /*0002*/ 	.short	(.L_57 - .L_56)
.L_56:
        /*0004*/ 	.word	0x00000082


	//----- nvinfo : EIATTR_KPARAM_INFO
	.align		4
.L_57:
        /*0008*/ 	.byte	0x04, 0x17
        /*000a*/ 	.short	(.L_59 - .L_58)
.L_58:
        /*000c*/ 	.word	0x00000000
        /*0010*/ 	.short	0x000e
        /*0012*/ 	.short	0x0068
        /*0014*/ 	.byte	0x00, 0xf0, 0x11, 0x00


	//----- nvinfo : EIATTR_KPARAM_INFO
	.align		4
.L_59:
        /*0018*/ 	.byte	0x04, 0x17
        /*001a*/ 	.short	(.L_61 - .L_60)
.L_60:
        /*001c*/ 	.word	0x00000000
        /*0020*/ 	.short	0x000d
        /*0022*/ 	.short	0x0060
        /*0024*/ 	.byte	0x00, 0xf5, 0x21, 0x00


	//----- nvinfo : EIATTR_KPARAM_INFO
	.align		4
.L_61:
        /*0028*/ 	.byte	0x04, 0x17
        /*002a*/ 	.short	(.L_63 - .L_62)
.L_62:
        /*002c*/ 	.word	0x00000000
        /*0030*/ 	.short	0x000c
        /*0032*/ 	.short	0x0058
        /*0034*/ 	.byte	0x00, 0xf0, 0x11, 0x00


	//----- nvinfo : EIATTR_KPARAM_INFO
	.align		4
.L_63:
        /*0038*/ 	.byte	0x04, 0x17
        /*003a*/ 	.short	(.L_65 - .L_64)
.L_64:
        /*003c*/ 	.word	0x00000000
        /*0040*/ 	.short	0x000b
        /*0042*/ 	.short	0x0050
        /*0044*/ 	.byte	0x00, 0xf0, 0x21, 0x00


	//----- nvinfo : EIATTR_KPARAM_INFO
	.align		4
.L_65:
        /*0048*/ 	.byte	0x04, 0x17
        /*004a*/ 	.short	(.L_67 - .L_66)
.L_66:
        /*004c*/ 	.word	0x00000000
        /*0050*/ 	.short	0x000a
        /*0052*/ 	.short	0x0048
        /*0054*/ 	.byte	0x00, 0xf0, 0x21, 0x00


	//----- nvinfo : EIATTR_KPARAM_INFO
	.align		4
.L_67:
        /*0058*/ 	.byte	0x04, 0x17
        /*005a*/ 	.short	(.L_69 - .L_68)
.L_68:
        /*005c*/ 	.word	0x00000000
        /*0060*/ 	.short	0x0009
        /*0062*/ 	.short	0x0040
        /*0064*/ 	.byte	0x00, 0xf0, 0x21, 0x00


	//----- nvinfo : EIATTR_KPARAM_INFO
	.align		4
.L_69:
        /*0068*/ 	.byte	0x04, 0x17
        /*006a*/ 	.short	(.L_71 - .L_70)
.L_70:
        /*006c*/ 	.word	0x00000000
        /*0070*/ 	.short	0x0008
        /*0072*/ 	.short	0x0038
        /*0074*/ 	.byte	0x00, 0xf0, 0x21, 0x00


	//----- nvinfo : EIATTR_KPARAM_INFO
	.align		4
.L_71:
        /*0078*/ 	.byte	0x04, 0x17
        /*007a*/ 	.short	(.L_73 - .L_72)
.L_72:
        /*007c*/ 	.word	0x00000000
        /*0080*/ 	.short	0x0007
        /*0082*/ 	.short	0x0030
        /*0084*/ 	.byte	0x00, 0xf0, 0x11, 0x00


	//----- nvinfo : EIATTR_KPARAM_INFO
	.align		4
.L_73:
        /*0088*/ 	.byte	0x04, 0x17
        /*008a*/ 	.short	(.L_75 - .L_74)
.L_74:
        /*008c*/ 	.word	0x00000000
        /*0090*/ 	.short	0x0006
        /*0092*/ 	.short	0x002c
        /*0094*/ 	.byte	0x00, 0xf0, 0x11, 0x00


	//----- nvinfo : EIATTR_KPARAM_INFO
	.align		4
.L_75:
        /*0098*/ 	.byte	0x04, 0x17
        /*009a*/ 	.short	(.L_77 - .L_76)
.L_76:
        /*009c*/ 	.word	0x00000000
        /*00a0*/ 	.short	0x0005
        /*00a2*/ 	.short	0x0028
        /*00a4*/ 	.byte	0x00, 0xf0, 0x11, 0x00


	//----- nvinfo : EIATTR_KPARAM_INFO
	.align		4
.L_77:
        /*00a8*/ 	.byte	0x04, 0x17
        /*00aa*/ 	.short	(.L_79 - .L_78)
.L_78:
        /*00ac*/ 	.word	0x00000000
        /*00b0*/ 	.short	0x0004
        /*00b2*/ 	.short	0x0020
        /*00b4*/ 	.byte	0x00, 0xf5, 0x21, 0x00


	//----- nvinfo : EIATTR_KPARAM_INFO
	.align		4
.L_79:
        /*00b8*/ 	.byte	0x04, 0x17
        /*00ba*/ 	.short	(.L_81 - .L_80)
.L_80:
        /*00bc*/ 	.word	0x00000000
        /*00c0*/ 	.short	0x0003
        /*00c2*/ 	.short	0x0018
        /*00c4*/ 	.byte	0x00, 0xf0, 0x11, 0x00


	//----- nvinfo : EIATTR_KPARAM_INFO
	.align		4
.L_81:
        /*00c8*/ 	.byte	0x04, 0x17
        /*00ca*/ 	.short	(.L_83 - .L_82)
.L_82:
        /*00cc*/ 	.word	0x00000000
        /*00d0*/ 	.short	0x0002
        /*00d2*/ 	.short	0x0010
        /*00d4*/ 	.byte	0x00, 0xf5, 0x21, 0x00


	//----- nvinfo : EIATTR_KPARAM_INFO
	.align		4
.L_83:
        /*00d8*/ 	.byte	0x04, 0x17
        /*00da*/ 	.short	(.L_85 - .L_84)
.L_84:
        /*00dc*/ 	.word	0x00000000
        /*00e0*/ 	.short	0x0001
        /*00e2*/ 	.short	0x0008
        /*00e4*/ 	.byte	0x00, 0xf0, 0x11, 0x00


	//----- nvinfo : EIATTR_KPARAM_INFO
	.align		4
.L_85:
        /*00e8*/ 	.byte	0x04, 0x17
        /*00ea*/ 	.short	(.L_87 - .L_86)
.L_86:
        /*00ec*/ 	.word	0x00000000
        /*00f0*/ 	.short	0x0000
        /*00f2*/ 	.short	0x0000
        /*00f4*/ 	.byte	0x00, 0xf5, 0x21, 0x00


	//----- nvinfo : EIATTR_SPARSE_MMA_MASK
	.align		4
.L_87:
        /*00f8*/ 	.byte	0x03, 0x50
        /*00fa*/ 	.short	0x0000


	//----- nvinfo : EIATTR_MAXREG_COUNT
	.align		4
        /*00fc*/ 	.byte	0x03, 0x1b
        /*00fe*/ 	.short	0x00ff


	//----- nvinfo : EIATTR_MERCURY_ISA_VERSION
	.align		4
        /*0100*/ 	.byte	0x03, 0x5f
        /*0102*/ 	.short	0x0101


	//----- nvinfo : EIATTR_VRC_CTA_INIT_COUNT
	.align		4
        /*0104*/ 	.byte	0x02, 0x4a
	.zero		1
	.zero		1


	//----- nvinfo : EIATTR_EXIT_INSTR_OFFSETS
	.align		4
        /*0108*/ 	.byte	0x04, 0x1c
        /*010a*/ 	.short	(.L_89 - .L_88)


	//   ....[0]....
.L_88:
        /*010c*/ 	.word	0x000005c0


	//   ....[1]....
        /*0110*/ 	.word	0x00000880


	//----- nvinfo : EIATTR_CRS_STACK_SIZE
	.align		4
.L_89:
        /*0114*/ 	.byte	0x04, 0x1e
        /*0116*/ 	.short	(.L_91 - .L_90)
.L_90:
        /*0118*/ 	.word	0x00000000


	//----- nvinfo : EIATTR_CBANK_PARAM_SIZE
	.align		4
.L_91:
        /*011c*/ 	.byte	0x03, 0x19
        /*011e*/ 	.short	0x006c


	//----- nvinfo : EIATTR_PARAM_CBANK
	.align		4
        /*0120*/ 	.byte	0x04, 0x0a
        /*0122*/ 	.short	(.L_93 - .L_92)
	.align		4
.L_92:
        /*0124*/ 	.word	index@(.nv.constant0.JuliaKernel)
        /*0128*/ 	.short	0x0380
        /*012a*/ 	.short	0x006c


	//----- nvinfo : EIATTR_SW_WAR
	.align		4
.L_93:
        /*012c*/ 	.byte	0x04, 0x36
        /*012e*/ 	.short	(.L_95 - .L_94)
.L_94:
        /*0130*/ 	.word	0x00000008
.L_95:


//--------------------- .nv.callgraph             --------------------------
	.section	.nv.callgraph,"",@"SHT_CUDA_CALLGRAPH"
	.align	4
	.sectionentsize	8
	.align		4
        /*0000*/ 	.word	0x00000000
	.align		4
        /*0004*/ 	.word	0xffffffff
	.align		4
        /*0008*/ 	.word	0x00000000
	.align		4
        /*000c*/ 	.word	0xfffffffe
	.align		4
        /*0010*/ 	.word	0x00000000
	.align		4
        /*0014*/ 	.word	0xfffffffd
	.align		4
        /*0018*/ 	.word	0x00000000
	.align		4
        /*001c*/ 	.word	0xfffffffc


//--------------------- .text.MandelbrotKernel    --------------------------
	.section	.text.MandelbrotKernel,"ax",@progbits
	.align	128
        .global         MandelbrotKernel
        .type           MandelbrotKernel,@function
        .size           MandelbrotKernel,(.L_x_25 - MandelbrotKernel)
        .other          MandelbrotKernel,@"STO_CUDA_ENTRY STV_DEFAULT"
MandelbrotKernel:
.text.MandelbrotKernel:
[----:B------:R-:W-:Y:S01]  /*0000*/  LDC R1, c[0x0][0x37c] ;  /* 0x0000df00ff017b82 */ /* 0x000fe20000000800 */
[----:B------:R-:W0:Y:S01]  /*0010*/  LDCU UR6, c[0x0][0x3ac] ;  /* 0x00007580ff0677ac */ /* 0x000e220008000800 */
[----:B------:R-:W-:Y:S01]  /*0020*/  IMAD.MOV.U32 R2, RZ, RZ, 0x1 ;  /* 0x00000001ff027424 */ /* 0x000fe200078e00ff */
[----:B------:R-:W1:Y:S05]  /*0030*/  S2R R13, SR_CTAID.X ;  /* 0x00000000000d7919 */ /* 0x000e6a0000002500 */
[----:B------:R-:W2:Y:S01]  /*0040*/  LDC R10, c[0x0][0x3cc] ;  /* 0x0000f300ff0a7b82 */ /* 0x000ea20000000800 */
[----:B------:R-:W3:Y:S01]  /*0050*/  LDCU.64 UR4, c[0x0][0x3c8] ;  /* 0x00007900ff0477ac */ /* 0x000ee20008000a00 */
[----:B------:R-:W1:Y:S01]  /*0060*/  S2R R0, SR_TID.X ;  /* 0x0000000000007919 */ /* 0x000e620000002100 */
[----:B------:R-:W4:Y:S01]  /*0070*/  S2R R12, SR_CTAID.Y ;  /* 0x00000000000c7919 */ /* 0x000f220000002600 */
[----:B------:R-:W4:Y:S01]  /*0080*/  S2R R11, SR_TID.Y ;  /* 0x00000000000b7919 */ /* 0x000f220000002200 */
[----:B0-----:R-:W0:Y:S01]  /*0090*/  I2F.F64 R4, UR6 ;  /* 0x0000000600047d12 */ /* 0x001e220008201c00 */
[----:B--2---:R-:W-:-:S07]  /*00a0*/  FSETP.GEU.AND P1, PT, |R10|, 6.5827683646048100446e-37, PT ;  /* 0x036000000a00780b */ /* 0x004fce0003f2e200 */
[----:B0-----:R-:W0:Y:S02]  /*00b0*/  MUFU.RCP64H R3, R5 ;  /* 0x0000000500037308 */ /* 0x001e240000001800 */
[----:B0-----:R-:W-:-:S08]  /*00c0*/  DFMA R6, -R4, R2, 1 ;  /* 0x3ff000000406742b */ /* 0x001fd00000000102 */
[----:B------:R-:W-:-:S08]  /*00d0*/  DFMA R6, R6, R6, R6 ;  /* 0x000000060606722b */ /* 0x000fd00000000006 */
[----:B------:R-:W-:-:S08]  /*00e0*/  DFMA R6, R2, R6, R2 ;  /* 0x000000060206722b */ /* 0x000fd00000000002 */
[----:B------:R-:W-:-:S08]  /*00f0*/  DFMA R2, -R4, R6, 1 ;  /* 0x3ff000000402742b */ /* 0x000fd00000000106 */
[----:B------:R-:W-:-:S08]  /*0100*/  DFMA R2, R6, R2, R6 ;  /* 0x000000020602722b */ /* 0x000fd00000000006 */
[----:B---3--:R-:W-:-:S08]  /*0110*/  DMUL R6, R2, UR4 ;  /* 0x0000000402067c28 */ /* 0x008fd00008000000 */
[----:B------:R-:W-:Y:S01]  /*0120*/  DFMA R8, -R4, R6, UR4 ;  /* 0x0000000404087e2b */ /* 0x000fe20008000106 */
[----:B------:R-:W1:Y:S01]  /*0130*/  LDCU UR4, c[0x0][0x360] ;  /* 0x00006c00ff0477ac */ /* 0x000e620008000800 */
[----:B------:R-:W4:Y:S06]  /*0140*/  LDCU UR5, c[0x0][0x364] ;  /* 0x00006c80ff0577ac */ /* 0x000f2c0008000800 */
[----:B------:R-:W-:-:S10]  /*0150*/  DFMA R2, R2, R8, R6 ;  /* 0x000000080202722b */ /* 0x000fd40000000006 */
[----:B------:R-:W-:Y:S01]  /*0160*/  FFMA R6, RZ, R5, R3 ;  /* 0x00000005ff067223 */ /* 0x000fe20000000003 */
[----:B-1----:R-:W-:-:S04]  /*0170*/  IMAD R13, R13, UR4, R0 ;  /* 0x000000040d0d7c24 */ /* 0x002fc8000f8e0200 */
[----:B------:R-:W-:Y:S01]  /*0180*/  FSETP.GT.AND P0, PT, |R6|, 1.469367938527859385e-39, PT ;  /* 0x001000000600780b */ /* 0x000fe20003f04200 */
[----:B----4-:R-:W-:-:S04]  /*0190*/  IMAD R12, R12, UR5, R11 ;  /* 0x000000050c0c7c24 */ /* 0x010fc8000f8e020b */
[----:B------:R-:W-:-:S08]  /*01a0*/  IMAD R0, R12, UR6, R13 ;  /* 0x000000060c007c24 */ /* 0x000fd0000f8e020d */
[----:B------:R-:W-:Y:S05]  /*01b0*/  @P0 BRA P1, `(.L_x_0) ;  /* 0x0000000000200947 */ /* 0x000fea0000800000 */
[----:B------:R-:W0:Y:S01]  /*01c0*/  LDC R10, c[0x0][0x3c8] ;  /* 0x0000f200ff0a7b82 */ /* 0x000e220000000800 */
[----:B------:R-:W-:Y:S01]  /*01d0*/  IMAD.MOV.U32 R6, RZ, RZ, R4 ;  /* 0x000000ffff067224 */ /* 0x000fe200078e0004 */
[----:B------:R-:W-:Y:S01]  /*01e0*/  MOV R14, 0x220 ;  /* 0x00000220000e7802 */ /* 0x000fe20000000f00 */
[----:B------:R-:W-:-:S05]  /*01f0*/  IMAD.MOV.U32 R7, RZ, RZ, R5 ;  /* 0x000000ffff077224 */ /* 0x000fca00078e0005 */
[----:B------:R-:W1:Y:S02]  /*0200*/  LDC R11, c[0x0][0x3cc] ;  /* 0x0000f300ff0b7b82 */ /* 0x000e640000000800 */
[----:B01----:R-:W-:Y:S05]  /*0210*/  CALL.REL.NOINC `($__internal_0_$__cuda_sm20_div_rn_f64_full) ;  /* 0x00000004009c7944 */ /* 0x003fea0003c00000 */
[----:B------:R-:W-:Y:S02]  /*0220*/  IMAD.MOV.U32 R2, RZ, RZ, R4 ;  /* 0x000000ffff027224 */ /* 0x000fe400078e0004 */
[----:B------:R-:W-:-:S07]  /*0230*/  IMAD.MOV.U32 R3, RZ, RZ, R5 ;  /* 0x000000ffff037224 */ /* 0x000fce00078e0005 */
.L_x_0:
[----:B------:R-:W0:Y:S01]  /*0240*/  LDCU UR4, c[0x0][0x3b0] ;  /* 0x00007600ff0477ac */ /* 0x000e220008000800 */
[----:B------:R-:W-:Y:S01]  /*0250*/  IMAD.MOV.U32 R4, RZ, RZ, 0x1 ;  /* 0x00000001ff047424 */ /* 0x000fe200078e00ff */
[----:B------:R-:W1:Y:S01]  /*0260*/  LDC R14, c[0x0][0x3d4] ;  /* 0x0000f500ff0e7b82 */ /* 0x000e620000000800 */
[----:B0-----:R-:W0:Y:S01]  /*0270*/  I2F.F64 R6, UR4 ;  /* 0x0000000400067d12 */ /* 0x001e220008201c00 */
[----:B------:R-:W2:Y:S01]  /*0280*/  LDCU.64 UR4, c[0x0][0x3d0] ;  /* 0x00007a00ff0477ac */ /* 0x000ea20008000a00 */
[----:B-1----:R-:W-:-:S06]  /*0290*/  FSETP.GEU.AND P1, PT, |R14|, 6.5827683646048100446e-37, PT ;  /* 0x036000000e00780b */ /* 0x002fcc0003f2e200 */
[----:B0-----:R-:W0:Y:S02]  /*02a0*/  MUFU.RCP64H R5, R7 ;  /* 0x0000000700057308 */ /* 0x001e240000001800 */
[----:B0-----:R-:W-:-:S08]  /*02b0*/  DFMA R8, -R6, R4, 1 ;  /* 0x3ff000000608742b */ /* 0x001fd00000000104 */
[----:B------:R-:W-:-:S08]  /*02c0*/  DFMA R8, R8, R8, R8 ;  /* 0x000000080808722b */ /* 0x000fd00000000008 */
[----:B------:R-:W-:-:S08]  /*02d0*/  DFMA R8, R4, R8, R4 ;  /* 0x000000080408722b */ /* 0x000fd00000000004 */
[----:B------:R-:W-:-:S08]  /*02e0*/  DFMA R4, -R6, R8, 1 ;  /* 0x3ff000000604742b */ /* 0x000fd00000000108 */
[----:B------:R-:W-:-:S08]  /*02f0*/  DFMA R4, R8, R4, R8 ;  /* 0x000000040804722b */ /* 0x000fd00000000008 */
[----:B--2---:R-:W-:-:S08]  /*0300*/  DMUL R8, R4, UR4 ;  /* 0x0000000404087c28 */ /* 0x004fd00008000000 */
[----:B------:R-:W-:-:S08]  /*0310*/  DFMA R10, -R6, R8, UR4 ;  /* 0x00000004060a7e2b */ /* 0x000fd00008000108 */
[----:B------:R-:W-:-:S10]  /*0320*/  DFMA R4, R4, R10, R8 ;  /* 0x0000000a0404722b */ /* 0x000fd40000000008 */
[----:B------:R-:W-:-:S05]  /*0330*/  FFMA R8, RZ, R7, R5 ;  /* 0x00000007ff087223 */ /* 0x000fca0000000005 */
[----:B------:R-:W-:-:S13]  /*0340*/  FSETP.GT.AND P0, PT, |R8|, 1.469367938527859385e-39, PT ;  /* 0x001000000800780b */ /* 0x000fda0003f04200 */
[----:B------:R-:W-:Y:S05]  /*0350*/  @P0 BRA P1, `(.L_x_1) ;  /* 0x0000000000100947 */ /* 0x000fea0000800000 */
[----:B------:R-:W0:Y:S01]  /*0360*/  LDC R10, c[0x0][0x3d0] ;  /* 0x0000f400ff0a7b82 */ /* 0x000e220000000800 */
[----:B------:R-:W-:-:S07]  /*0370*/  MOV R14, 0x3a0 ;  /* 0x000003a0000e7802 */ /* 0x000fce0000000f00 */
[----:B------:R-:W1:Y:S02]  /*0380*/  LDC R11, c[0x0][0x3d4] ;  /* 0x0000f500ff0b7b82 */ /* 0x000e640000000800 */
[----:B01----:R-:W-:Y:S05]  /*0390*/  CALL.REL.NOINC `($__internal_0_$__cuda_sm20_div_rn_f64_full) ;  /* 0x00000004003c7944 */ /* 0x003fea0003c00000 */
.L_x_1:
[----:B------:R-:W0:Y:S01]  /*03a0*/  LDCU UR10, c[0x0][0x3d8] ;  /* 0x00007b00ff0a77ac */ /* 0x000e220008000800 */
[----:B------:R-:W1:Y:S01]  /*03b0*/  LDC.64 R6, c[0x0][0x380] ;  /* 0x0000e000ff067b82 */ /* 0x000e620000000a00 */
[----:B------:R-:W2:Y:S01]  /*03c0*/  I2F.F64.U32 R10, R12 ;  /* 0x0000000c000a7312 */ /* 0x000ea20000201800 */
[----:B------:R-:W2:Y:S01]  /*03d0*/  LDCU.64 UR8, c[0x0][0x3c0] ;  /* 0x00007800ff0877ac */ /* 0x000ea20008000a00 */
[----:B------:R-:W3:Y:S06]  /*03e0*/  LDCU.64 UR6, c[0x0][0x3b8] ;  /* 0x00007700ff0677ac */ /* 0x000eec0008000a00 */
[----:B------:R-:W3:Y:S01]  /*03f0*/  I2F.F64 R8, R13 ;  /* 0x0000000d00087312 */ /* 0x000ee20000201c00 */
[----:B------:R-:W4:Y:S01]  /*0400*/  LDCU.64 UR4, c[0x0][0x358] ;  /* 0x00006b00ff0477ac */ /* 0x000f220008000a00 */
[----:B0-----:R-:W-:Y:S01]  /*0410*/  UISETP.GE.AND UP0, UPT, UR10, 0x1, UPT ;  /* 0x000000010a00788c */ /* 0x001fe2000bf06270 */
[----:B--2---:R-:W-:-:S02]  /*0420*/  DFMA R16, R10, R4, UR8 ;  /* 0x000000080a107e2b */ /* 0x004fc40008000004 */
[----:B---3--:R-:W-:Y:S01]  /*0430*/  DFMA R14, R8, R2, UR6 ;  /* 0x00000006080e7e2b */ /* 0x008fe20008000002 */
[----:B------:R-:W-:-:S05]  /*0440*/  IMAD.MOV.U32 R2, RZ, RZ, RZ ;  /* 0x000000ffff027224 */ /* 0x000fca00078e00ff */
[----:B------:R-:W-:Y:S05]  /*0450*/  BRA.U !UP0, `(.L_x_2) ;  /* 0x0000000108487547 */ /* 0x000fea000b800000 */
[----:B------:R-:W-:Y:S01]  /*0460*/  BSSY.RECONVERGENT B0, `(.L_x_2) ;  /* 0x0000011000007945 */ /* 0x000fe20003800200 */
[----:B------:R-:W-:Y:S01]  /*0470*/  IMAD.MOV.U32 R2, RZ, RZ, RZ ;  /* 0x000000ffff027224 */ /* 0x000fe200078e00ff */
[----:B------:R-:W-:Y:S02]  /*0480*/  CS2R R4, SRZ ;  /* 0x0000000000047805 */ /* 0x000fe4000001ff00 */
[----:B------:R-:W-:Y:S02]  /*0490*/  CS2R R8, SRZ ;  /* 0x0000000000087805 */ /* 0x000fe4000001ff00 */
[----:B------:R-:W-:Y:S02]  /*04a0*/  CS2R R10, SRZ ;  /* 0x00000000000a7805 */ /* 0x000fe4000001ff00 */
[----:B------:R-:W-:-:S07]  /*04b0*/  CS2R R12, SRZ ;  /* 0x00000000000c7805 */ /* 0x000fce000001ff00 */
.L_x_3:
[----:B------:R-:W-:Y:S01]  /*04c0*/  DMUL R10, R12, R10 ;  /* 0x0000000a0c0a7228 */ /* 0x000fe20000000000 */
[----:B------:R-:W-:Y:S01]  /*04d0*/  VIADD R2, R2, 0x1 ;  /* 0x0000000102027836 */ /* 0x000fe20000000000 */
[----:B------:R-:W-:-:S04]  /*04e0*/  DADD R4, R8, -R4 ;  /* 0x0000000008047229 */ /* 0x000fc80000000804 */
[----:B------:R-:W-:Y:S02]  /*04f0*/  ISETP.GE.AND P0, PT, R2, UR10, PT ;  /* 0x0000000a02007c0c */ /* 0x000fe4000bf06270 */
[----:B------:R-:W-:Y:S02]  /*0500*/  DFMA R10, R10, 2, R16 ;  /* 0x400000000a0a782b */ /* 0x000fe40000000010 */
[----:B------:R-:W-:-:S06]  /*0510*/  DADD R12, R14, R4 ;  /* 0x000000000e0c7229 */ /* 0x000fcc0000000004 */
[----:B------:R-:W-:Y:S02]  /*0520*/  DMUL R4, R10, R10 ;  /* 0x0000000a0a047228 */ /* 0x000fe40000000000 */
[----:B------:R-:W-:-:S08]  /*0530*/  DMUL R8, R12, R12 ;  /* 0x0000000c0c087228 */ /* 0x000fd00000000000 */
[----:B------:R-:W-:-:S08]  /*0540*/  DADD R18, R4, R8 ;  /* 0x0000000004127229 */ /* 0x000fd00000000008 */
[----:B------:R-:W-:-:S14]  /*0550*/  DSETP.LT.AND P1, PT, R18, 4, PT ;  /* 0x401000001200742a */ /* 0x000fdc0003f21000 */
[----:B------:R-:W-:Y:S05]  /*0560*/  @!P0 BRA P1, `(.L_x_3) ;  /* 0xfffffffc00d48947 */ /* 0x000fea000083ffff */
[----:B----4-:R-:W-:Y:S05]  /*0570*/  BSYNC.RECONVERGENT B0 ;  /* 0x0000000000007941 */ /* 0x010fea0003800200 */
.L_x_2:
[----:B------:R-:W0:Y:S01]  /*0580*/  LDCU.64 UR6, c[0x0][0x390] ;  /* 0x00007200ff0677ac */ /* 0x000e220008000a00 */
[----:B-1----:R-:W-:Y:S01]  /*0590*/  IMAD.WIDE R6, R0, 0x4, R6 ;  /* 0x0000000400067825 */ /* 0x002fe200078e0206 */
[----:B------:R-:W-:Y:S01]  /*05a0*/  ISETP.GE.AND P0, PT, R2, UR10, PT ;  /* 0x0000000a02007c0c */ /* 0x000fe2000bf06270 */
[----:B------:R-:W-:Y:S02]  /*05b0*/  BSSY.RECONVERGENT B0, `(.L_x_4) ;  /* 0x000002a000007945 */ /* 0x000fe40003800200 */
[----:B------:R-:W-:Y:S01]  /*05c0*/  IMAD.SHL.U32 R0, R0, 0x4, RZ ;  /* 0x0000000400007824 */ /* 0x000fe200078e00ff */
[----:B----4-:R1:W-:Y:S04]  /*05d0*/  STG.E desc[UR4][R6.64], R2 ;  /* 0x0000000206007986 */ /* 0x0103e8000c101904 */
[----:B0-----:R-:W-:-:S04]  /*05e0*/  IADD3 R4, P1, PT, R0, UR6, RZ ;  /* 0x0000000600047c10 */ /* 0x001fc8000ff3e0ff */
[----:B------:R-:W-:Y:S01]  /*05f0*/  LEA.HI.X.SX32 R5, R0, UR7, 0x1, P1 ;  /* 0x0000000700057c11 */ /* 0x000fe200088f0eff */
[----:B-1----:R-:W-:Y:S08]  /*0600*/  @P0 BRA `(.L_x_5) ;  /* 0x0000000000840947 */ /* 0x002ff00003800000 */
[----:B------:R-:W0:Y:S01]  /*0610*/  LDC R10, c[0x0][0x3a8] ;  /* 0x0000ea00ff0a7b82 */ /* 0x000e220000000800 */
[----:B------:R-:W-:Y:S01]  /*0620*/  IMAD R0, R2, 0x3, RZ ;  /* 0x0000000302007824 */ /* 0x000fe200078e02ff */
[----:B------:R-:W1:Y:S01]  /*0630*/  LDCU.64 UR6, c[0x0][0x3a0] ;  /* 0x00007400ff0677ac */ /* 0x000e620008000a00 */
[----:B------:R-:W-:-:S03]  /*0640*/  IMAD.MOV.U32 R2, RZ, RZ, RZ ;  /* 0x000000ffff027224 */ /* 0x000fc600078e00ff */
[----:B------:R-:W-:Y:S02]  /*0650*/  ISETP.GE.AND P2, PT, R0, RZ, PT ;  /* 0x000000ff0000720c */ /* 0x000fe40003f46270 */
[----:B0-----:R-:W-:-:S04]  /*0660*/  IABS R7, R10 ;  /* 0x0000000a00077213 */ /* 0x001fc80000000000 */
[----:B------:R-:W0:Y:S08]  /*0670*/  I2F.RP R6, R7 ;  /* 0x0000000700067306 */ /* 0x000e300000209400 */
[----:B0-----:R-:W0:Y:S02]  /*0680*/  MUFU.RCP R6, R6 ;  /* 0x0000000600067308 */ /* 0x001e240000001000 */
[----:B0-----:R-:W-:-:S06]  /*0690*/  VIADD R3, R6, 0xffffffe ;  /* 0x0ffffffe06037836 */ /* 0x001fcc0000000000 */
[----:B------:R-:W0:Y:S02]  /*06a0*/  F2I.FTZ.U32.TRUNC.NTZ R3, R3 ;  /* 0x0000000300037305 */ /* 0x000e24000021f000 */
[----:B0-----:R-:W-:-:S04]  /*06b0*/  IMAD.MOV R8, RZ, RZ, -R3 ;  /* 0x000000ffff087224 */ /* 0x001fc800078e0a03 */
[----:B------:R-:W-:Y:S01]  /*06c0*/  IMAD R9, R8, R7, RZ ;  /* 0x0000000708097224 */ /* 0x000fe200078e02ff */
[----:B------:R-:W-:-:S03]  /*06d0*/  IABS R8, R0 ;  /* 0x0000000000087213 */ /* 0x000fc60000000000 */
[----:B------:R-:W-:-:S06]  /*06e0*/  IMAD.HI.U32 R2, R3, R9, R2 ;  /* 0x0000000903027227 */ /* 0x000fcc00078e0002 */
[----:B------:R-:W-:-:S04]  /*06f0*/  IMAD.HI.U32 R2, R2, R8, RZ ;  /* 0x0000000802027227 */ /* 0x000fc800078e00ff */
[----:B------:R-:W-:-:S04]  /*0700*/  IMAD.MOV R2, RZ, RZ, -R2 ;  /* 0x000000ffff027224 */ /* 0x000fc800078e0a02 */
[----:B------:R-:W-:-:S05]  /*0710*/  IMAD R2, R7, R2, R8 ;  /* 0x0000000207027224 */ /* 0x000fca00078e0208 */
[----:B------:R-:W-:-:S13]  /*0720*/  ISETP.GT.U32.AND P0, PT, R7, R2, PT ;  /* 0x000000020700720c */ /* 0x000fda0003f04070 */
[----:B------:R-:W-:Y:S01]  /*0730*/  @!P0 IMAD.IADD R2, R2, 0x1, -R7 ;  /* 0x0000000102028824 */ /* 0x000fe200078e0a07 */
[----:B------:R-:W-:-:S04]  /*0740*/  ISETP.NE.AND P0, PT, R10, RZ, PT ;  /* 0x000000ff0a00720c */ /* 0x000fc80003f05270 */
[----:B------:R-:W-:-:S13]  /*0750*/  ISETP.GT.U32.AND P1, PT, R7, R2, PT ;  /* 0x000000020700720c */ /* 0x000fda0003f24070 */
[----:B------:R-:W-:-:S04]  /*0760*/  @!P1 IMAD.IADD R2, R2, 0x1, -R7 ;  /* 0x0000000102029824 */ /* 0x000fc800078e0a07 */
[----:B------:R-:W-:Y:S01]  /*0770*/  @!P2 IMAD.MOV R2, RZ, RZ, -R2 ;  /* 0x000000ffff02a224 */ /* 0x000fe200078e0a02 */
[----:B------:R-:W-:-:S04]  /*0780*/  @!P0 LOP3.LUT R2, RZ, R10, RZ, 0x33, !PT ;  /* 0x0000000aff028212 */ /* 0x000fc800078e33ff */
[----:B-1----:R-:W-:-:S05]  /*0790*/  IADD3 R2, P0, PT, R2, UR6, RZ ;  /* 0x0000000602027c10 */ /* 0x002fca000ff1e0ff */
[----:B------:R-:W-:-:S05]  /*07a0*/  IMAD.X R3, RZ, RZ, UR7, P0 ;  /* 0x00000007ff037e24 */ /* 0x000fca00080e06ff */
[----:B------:R-:W2:Y:S04]  /*07b0*/  LDG.E.U8 R7, desc[UR4][R2.64+0x2] ;  /* 0x0000020402077981 */ /* 0x000ea8000c1e1100 */
[----:B--2---:R0:W-:Y:S04]  /*07c0*/  STG.E.U8 desc[UR4][R4.64], R7 ;  /* 0x0000000704007986 */ /* 0x0041e8000c101104 */
[----:B------:R-:W2:Y:S04]  /*07d0*/  LDG.E.U8 R9, desc[UR4][R2.64+0x1] ;  /* 0x0000010402097981 */ /* 0x000ea8000c1e1100 */
[----:B--2---:R0:W-:Y:S04]  /*07e0*/  STG.E.U8 desc[UR4][R4.64+0x1], R9 ;  /* 0x0000010904007986 */ /* 0x0041e8000c101104 */
[----:B------:R-:W2:Y:S04]  /*07f0*/  LDG.E.U8 R11, desc[UR4][R2.64] ;  /* 0x00000004020b7981 */ /* 0x000ea8000c1e1100 */
[----:B--2---:R0:W-:Y:S01]  /*0800*/  STG.E.U8 desc[UR4][R4.64+0x2], R11 ;  /* 0x0000020b04007986 */ /* 0x0041e2000c101104 */
[----:B------:R-:W-:Y:S05]  /*0810*/  BRA `(.L_x_6) ;  /* 0x00000000000c7947 */ /* 0x000fea0003800000 */
.L_x_5:
[----:B------:R1:W-:Y:S04]  /*0820*/  STG.E.U8 desc[UR4][R4.64], RZ ;  /* 0x000000ff04007986 */ /* 0x0003e8000c101104 */
[----:B------:R1:W-:Y:S04]  /*0830*/  STG.E.U8 desc[UR4][R4.64+0x1], RZ ;  /* 0x000001ff04007986 */ /* 0x0003e8000c101104 */
[----:B------:R1:W-:Y:S02]  /*0840*/  STG.E.U8 desc[UR4][R4.64+0x2], RZ ;  /* 0x000002ff04007986 */ /* 0x0003e4000c101104 */
.L_x_6:
[----:B------:R-:W-:Y:S05]  /*0850*/  BSYNC.RECONVERGENT B0 ;  /* 0x0000000000007941 */ /* 0x000fea0003800200 */
.L_x_4:
[----:B------:R-:W-:-:S05]  /*0860*/  IMAD.MOV.U32 R2, RZ, RZ, 0xff ;  /* 0x000000ffff027424 */ /* 0x000fca00078e00ff */
[----:B------:R-:W-:Y:S01]  /*0870*/  STG.E.U8 desc[UR4][R4.64+0x3], R2 ;  /* 0x0000030204007986 */ /* 0x000fe2000c101104 */
[----:B------:R-:W-:Y:S05]  /*0880*/  EXIT ;  /* 0x000000000000794d */ /* 0x000fea0003800000 */
        .weak           $__internal_0_$__cuda_sm20_div_rn_f64_full
        .type           $__internal_0_$__cuda_sm20_div_rn_f64_full,@function
        .size           $__internal_0_$__cuda_sm20_div_rn_f64_full,(.L_x_25 - $__internal_0_$__cuda_sm20_div_rn_f64_full)
$__internal_0_$__cuda_sm20_div_rn_f64_full:
[C---:B------:R-:W-:Y:S01]  /*0890*/  FSETP.GEU.AND P0, PT, |R7|.reuse, 1.469367938527859385e-39, PT ;  /* 0x001000000700780b */ /* 0x040fe20003f0e200 */
[----:B------:R-:W-:Y:S01]  /*08a0*/  IMAD.MOV.U32 R18, RZ, RZ, 0x1 ;  /* 0x00000001ff127424 */ /* 0x000fe200078e00ff */
[C---:B------:R-:W-:Y:S01]  /*08b0*/  LOP3.LUT R4, R7.reuse, 0x800fffff, RZ, 0xc0, !PT ;  /* 0x800fffff07047812 */ /* 0x040fe200078ec0ff */
[----:B------:R-:W-:Y:S01]  /*08c0*/  IMAD.MOV.U32 R15, RZ, RZ, 0x1ca00000 ;  /* 0x1ca00000ff0f7424 */ /* 0x000fe200078e00ff */
[----:B------:R-:W-:Y:S02]  /*08d0*/  LOP3.LUT R21, R7, 0x7ff00000, RZ, 0xc0, !PT ;  /* 0x7ff0000007157812 */ /* 0x000fe400078ec0ff */
[----:B------:R-:W-:Y:S01]  /*08e0*/  LOP3.LUT R5, R4, 0x3ff00000, RZ, 0xfc, !PT ;  /* 0x3ff0000004057812 */ /* 0x000fe200078efcff */
[----:B------:R-:W-:-:S06]  /*08f0*/  IMAD.MOV.U32 R4, RZ, RZ, R6 ;  /* 0x000000ffff047224 */ /* 0x000fcc00078e0006 */
[----:B------:R-:W-:-:S06]  /*0900*/  @!P0 DMUL R4, R6, 8.98846567431157953865e+307 ;  /* 0x7fe0000006048828 */ /* 0x000fcc0000000000 */
[----:B------:R-:W0:Y:S02]  /*0910*/  MUFU.RCP64H R19, R5 ;  /* 0x0000000500137308 */ /* 0x000e240000001800 */
[----:B0-----:R-:W-:-:S08]  /*0920*/  DFMA R8, R18, -R4, 1 ;  /* 0x3ff000001208742b */ /* 0x001fd00000000804 */
[----:B------:R-:W-:-:S08]  /*0930*/  DFMA R8, R8, R8, R8 ;  /* 0x000000080808722b */ /* 0x000fd00000000008 */
[----:B------:R-:W-:Y:S01]  /*0940*/  DFMA R18, R18, R8, R18 ;  /* 0x000000081212722b */ /* 0x000fe20000000012 */
[----:B------:R-:W-:Y:S02]  /*0950*/  IMAD.MOV.U32 R9, RZ, RZ, R11 ;  /* 0x000000ffff097224 */ /* 0x000fe400078e000b */
[----:B------:R-:W-:-:S03]  /*0960*/  IMAD.MOV.U32 R8, RZ, RZ, R10 ;  /* 0x000000ffff087224 */ /* 0x000fc600078e000a */
[----:B------:R-:W-:Y:S02]  /*0970*/  LOP3.LUT R20, R9, 0x7ff00000, RZ, 0xc0, !PT ;  /* 0x7ff0000009147812 */ /* 0x000fe400078ec0ff */
[----:B------:R-:W-:Y:S01]  /*0980*/  DFMA R16, R18, -R4, 1 ;  /* 0x3ff000001210742b */ /* 0x000fe20000000804 */
[----:B------:R-:W-:Y:S01]  /*0990*/  IMAD.MOV.U32 R10, RZ, RZ, R8 ;  /* 0x000000ffff0a7224 */ /* 0x000fe200078e0008 */
[----:B------:R-:W-:Y:S01]  /*09a0*/  ISETP.GE.U32.AND P1, PT, R20, R21, PT ;  /* 0x000000151400720c */ /* 0x000fe20003f26070 */
[----:B------:R-:W-:-:S03]  /*09b0*/  IMAD.MOV.U32 R24, RZ, RZ, R20 ;  /* 0x000000ffff187224 */ /* 0x000fc600078e0014 */
[----:B------:R-:W-:Y:S02]  /*09c0*/  SEL R11, R15, 0x63400000, !P1 ;  /* 0x634000000f0b7807 */ /* 0x000fe40004800000 */
[----:B------:R-:W-:Y:S01]  /*09d0*/  DFMA R16, R18, R16, R18 ;  /* 0x000000101210722b */ /* 0x000fe20000000012 */
[----:B------:R-:W-:Y:S02]  /*09e0*/  FSETP.GEU.AND P1, PT, |R9|, 1.469367938527859385e-39, PT ;  /* 0x001000000900780b */ /* 0x000fe40003f2e200 */
[----:B------:R-:W-:-:S11]  /*09f0*/  LOP3.LUT R11, R11, 0x800fffff, R9, 0xf8, !PT ;  /* 0x800fffff0b0b7812 */ /* 0x000fd600078ef809 */
[----:B------:R-:W-:Y:S05]  /*0a00*/  @P1 BRA `(.L_x_7) ;  /* 0x0000000000201947 */ /* 0x000fea0003800000 */
[----:B------:R-:W-:Y:S01]  /*0a10*/  LOP3.LUT R19, R7, 0x7ff00000, RZ, 0xc0, !PT ;  /* 0x7ff0000007137812 */ /* 0x000fe200078ec0ff */
[----:B------:R-:W-:-:S03]  /*0a20*/  IMAD.MOV.U32 R18, RZ, RZ, RZ ;  /* 0x000000ffff127224 */ /* 0x000fc600078e00ff */
[----:B------:R-:W-:-:S04]  /*0a30*/  ISETP.GE.U32.AND P1, PT, R20, R19, PT ;  /* 0x000000131400720c */ /* 0x000fc80003f26070 */
[----:B------:R-:W-:-:S04]  /*0a40*/  SEL R19, R15, 0x63400000, !P1 ;  /* 0x634000000f137807 */ /* 0x000fc80004800000 */
[----:B------:R-:W-:-:S04]  /*0a50*/  LOP3.LUT R19, R19, 0x80000000, R9, 0xf8, !PT ;  /* 0x8000000013137812 */ /* 0x000fc800078ef809 */
[----:B------:R-:W-:-:S06]  /*0a60*/  LOP3.LUT R19, R19, 0x100000, RZ, 0xfc, !PT ;  /* 0x0010000013137812 */ /* 0x000fcc00078efcff */
[----:B------:R-:W-:-:S10]  /*0a70*/  DFMA R10, R10, 2, -R18 ;  /* 0x400000000a0a782b */ /* 0x000fd40000000812 */
[----:B------:R-:W-:-:S07]  /*0a80*/  LOP3.LUT R24, R11, 0x7ff00000, RZ, 0xc0, !PT ;  /* 0x7ff000000b187812 */ /* 0x000fce00078ec0ff */
.L_x_7:
[----:B------:R-:W-:Y:S01]  /*0a90*/  VIADD R25, R24, 0xffffffff ;  /* 0xffffffff18197836 */ /* 0x000fe20000000000 */
[----:B------:R-:W-:Y:S01]  /*0aa0*/  @!P0 LOP3.LUT R21, R5, 0x7ff00000, RZ, 0xc0, !PT ;  /* 0x7ff0000005158812 */ /* 0x000fe200078ec0ff */
[----:B------:R-:W-:-:S03]  /*0ab0*/  DMUL R18, R16, R10 ;  /* 0x0000000a10127228 */ /* 0x000fc60000000000 */
[----:B------:R-:W-:Y:S01]  /*0ac0*/  ISETP.GT.U32.AND P0, PT, R25, 0x7feffffe, PT ;  /* 0x7feffffe1900780c */ /* 0x000fe20003f04070 */
[----:B------:R-:W-:-:S04]  /*0ad0*/  VIADD R25, R21, 0xffffffff ;  /* 0xffffffff15197836 */ /* 0x000fc80000000000 */
[----:B------:R-:W-:Y:S01]  /*0ae0*/  DFMA R22, R18, -R4, R10 ;  /* 0x800000041216722b */ /* 0x000fe2000000000a */
[----:B------:R-:W-:-:S07]  /*0af0*/  ISETP.GT.U32.OR P0, PT, R25, 0x7feffffe, P0 ;  /* 0x7feffffe1900780c */ /* 0x000fce0000704470 */
[----:B------:R-:W-:-:S06]  /*0b00*/  DFMA R16, R16, R22, R18 ;  /* 0x000000161010722b */ /* 0x000fcc0000000012 */
[----:B------:R-:W-:Y:S05]  /*0b10*/  @P0 BRA `(.L_x_8) ;  /* 0x00000000006c0947 */ /* 0x000fea0003800000 */
[----:B------:R-:W-:-:S04]  /*0b20*/  LOP3.LUT R9, R7, 0x7ff00000, RZ, 0xc0, !PT ;  /* 0x7ff0000007097812 */ /* 0x000fc800078ec0ff */
[CC--:B------:R-:W-:Y:S02]  /*0b30*/  VIADDMNMX R8, R20.reuse, -R9.reuse, 0xb9600000, !PT ;  /* 0xb960000014087446 */ /* 0x0c0fe40007800909 */
[----:B------:R-:W-:Y:S01]  /*0b40*/  ISETP.GE.U32.AND P0, PT, R20, R9, PT ;  /* 0x000000091400720c */ /* 0x000fe20003f06070 */
[----:B------:R-:W-:Y:S01]  /*0b50*/  IMAD.MOV.U32 R20, RZ, RZ, RZ ;  /* 0x000000ffff147224 */ /* 0x000fe200078e00ff */
[----:B------:R-:W-:Y:S02]  /*0b60*/  VIMNMX R8, PT, PT, R8, 0x46a00000, PT ;  /* 0x46a0000008087848 */ /* 0x000fe40003fe0100 */
[----:B------:R-:W-:-:S05]  /*0b70*/  SEL R15, R15, 0x63400000, !P0 ;  /* 0x634000000f0f7807 */ /* 0x000fca0004000000 */
[----:B------:R-:W-:-:S04]  /*0b80*/  IMAD.IADD R8, R8, 0x1, -R15 ;  /* 0x0000000108087824 */ /* 0x000fc800078e0a0f */
[----:B------:R-:W-:-:S06]  /*0b90*/  VIADD R21, R8, 0x7fe00000 ;  /* 0x7fe0000008157836 */ /* 0x000fcc0000000000 */
[----:B------:R-:W-:-:S10]  /*0ba0*/  DMUL R18, R16, R20 ;  /* 0x0000001410127228 */ /* 0x000fd40000000000 */
[----:B------:R-:W-:-:S13]  /*0bb0*/  FSETP.GTU.AND P0, PT, |R19|, 1.469367938527859385e-39, PT ;  /* 0x001000001300780b */ /* 0x000fda0003f0c200 */
[----:B------:R-:W-:Y:S05]  /*0bc0*/  @P0 BRA `(.L_x_9) ;  /* 0x0000000000940947 */ /* 0x000fea0003800000 */
[----:B------:R-:W-:Y:S01]  /*0bd0*/  DFMA R4, R16, -R4, R10 ;  /* 0x800000041004722b */ /* 0x000fe2000000000a */
[----:B------:R-:W-:-:S09]  /*0be0*/  IMAD.MOV.U32 R20, RZ, RZ, RZ ;  /* 0x000000ffff147224 */ /* 0x000fd200078e00ff */
[C---:B------:R-:W-:Y:S02]  /*0bf0*/  FSETP.NEU.AND P0, PT, R5.reuse, RZ, PT ;  /* 0x000000ff0500720b */ /* 0x040fe40003f0d000 */
[----:B------:R-:W-:-:S04]  /*0c00*/  LOP3.LUT R7, R5, 0x80000000, R7, 0x48, !PT ;  /* 0x8000000005077812 */ /* 0x000fc800078e4807 */
[----:B------:R-:W-:-:S07]  /*0c10*/  LOP3.LUT R21, R7, R21, RZ, 0xfc, !PT ;  /* 0x0000001507157212 */ /* 0x000fce00078efcff */
[----:B------:R-:W-:Y:S05]  /*0c20*/  @!P0 BRA `(.L_x_9) ;  /* 0x00000000007c8947 */ /* 0x000fea0003800000 */
[----:B------:R-:W-:Y:S02]  /*0c30*/  IMAD.MOV R5, RZ, RZ, -R8 ;  /* 0x000000ffff057224 */ /* 0x000fe400078e0a08 */
[----:B------:R-:W-:-:S06]  /*0c40*/  IMAD.MOV.U32 R4, RZ, RZ, RZ ;  /* 0x000000ffff047224 */ /* 0x000fcc00078e00ff */
[----:B------:R-:W-:Y:S02]  /*0c50*/  DFMA R4, R18, -R4, R16 ;  /* 0x800000041204722b */ /* 0x000fe40000000010 */
[----:B------:R-:W-:-:S04]  /*0c60*/  DMUL.RP R16, R16, R20 ;  /* 0x0000001410107228 */ /* 0x000fc80000008000 */
[----:B------:R-:W-:-:S04]  /*0c70*/  IADD3 R4, PT, PT, -R8, -0x43300000, RZ ;  /* 0xbcd0000008047810 */ /* 0x000fc80007ffe1ff */
[----:B------:R-:W-:Y:S02]  /*0c80*/  FSETP.NEU.AND P0, PT, |R5|, R4, PT ;  /* 0x000000040500720b */ /* 0x000fe40003f0d200 */
[----:B------:R-:W-:Y:S02]  /*0c90*/  LOP3.LUT R7, R17, R7, RZ, 0x3c, !PT ;  /* 0x0000000711077212 */ /* 0x000fe400078e3cff */
[----:B------:R-:W-:Y:S02]  /*0ca0*/  FSEL R18, R16, R18, !P0 ;  /* 0x0000001210127208 */ /* 0x000fe40004000000 */
[----:B------:R-:W-:Y:S01]  /*0cb0*/  FSEL R19, R7, R19, !P0 ;  /* 0x0000001307137208 */ /* 0x000fe20004000000 */
[----:B------:R-:W-:Y:S06]  /*0cc0*/  BRA `(.L_x_9) ;  /* 0x0000000000547947 */ /* 0x000fec0003800000 */
.L_x_8:
[----:B------:R-:W-:-:S14]  /*0cd0*/  DSETP.NAN.AND P0, PT, R8, R8, PT ;  /* 0x000000080800722a */ /* 0x000fdc0003f08000 */
[----:B------:R-:W-:Y:S05]  /*0ce0*/  @P0 BRA `(.L_x_10) ;  /* 0x0000000000440947 */ /* 0x000fea0003800000 */
[----:B------:R-:W-:-:S14]  /*0cf0*/  DSETP.NAN.AND P0, PT, R6, R6, PT ;  /* 0x000000060600722a */ /* 0x000fdc0003f08000 */
[----:B------:R-:W-:Y:S05]  /*0d00*/  @P0 BRA `(.L_x_11) ;  /* 0x0000000000300947 */ /* 0x000fea0003800000 */
[----:B------:R-:W-:Y:S01]  /*0d10*/  ISETP.NE.AND P0, PT, R24, R21, PT ;  /* 0x000000151800720c */ /* 0x000fe20003f05270 */
[----:B------:R-:W-:Y:S02]  /*0d20*/  IMAD.MOV.U32 R18, RZ, RZ, 0x0 ;  /* 0x00000000ff127424 */ /* 0x000fe400078e00ff */
[----:B------:R-:W-:-:S10]  /*0d30*/  IMAD.MOV.U32 R19, RZ, RZ, -0x80000 ;  /* 0xfff80000ff137424 */ /* 0x000fd400078e00ff */
[----:B------:R-:W-:Y:S05]  /*0d40*/  @!P0 BRA `(.L_x_9) ;  /* 0x0000000000348947 */ /* 0x000fea0003800000 */
[----:B------:R-:W-:Y:S02]  /*0d50*/  ISETP.NE.AND P0, PT, R24, 0x7ff00000, PT ;  /* 0x7ff000001800780c */ /* 0x000fe40003f05270 */
[----:B------:R-:W-:Y:S02]  /*0d60*/  LOP3.LUT R19, R9, 0x80000000, R7, 0x48, !PT ;  /* 0x8000000009137812 */ /* 0x000fe400078e4807 */
[----:B------:R-:W-:-:S13]  /*0d70*/  ISETP.EQ.OR P0, PT, R21, RZ, !P0 ;  /* 0x000000ff1500720c */ /* 0x000fda0004702670 */
[----:B------:R-:W-:Y:S01]  /*0d80*/  @P0 LOP3.LUT R4, R19, 0x7ff00000, RZ, 0xfc, !PT ;  /* 0x7ff0000013040812 */ /* 0x000fe200078efcff */
[----:B------:R-:W-:Y:S02]  /*0d90*/  @!P0 IMAD.MOV.U32 R18, RZ, RZ, RZ ;  /* 0x000000ffff128224 */ /* 0x000fe400078e00ff */
[----:B------:R-:W-:Y:S02]  /*0da0*/  @P0 IMAD.MOV.U32 R18, RZ, RZ, RZ ;  /* 0x000000ffff120224 */ /* 0x000fe400078e00ff */
[----:B------:R-:W-:Y:S01]  /*0db0*/  @P0 IMAD.MOV.U32 R19, RZ, RZ, R4 ;  /* 0x000000ffff130224 */ /* 0x000fe200078e0004 */
[----:B------:R-:W-:Y:S06]  /*0dc0*/  BRA `(.L_x_9) ;  /* 0x0000000000147947 */ /* 0x000fec0003800000 */
.L_x_11:
[----:B------:R-:W-:Y:S01]  /*0dd0*/  LOP3.LUT R19, R7, 0x80000, RZ, 0xfc, !PT ;  /* 0x0008000007137812 */ /* 0x000fe200078efcff */
[----:B------:R-:W-:Y:S01]  /*0de0*/  IMAD.MOV.U32 R18, RZ, RZ, R6 ;  /* 0x000000ffff127224 */ /* 0x000fe200078e0006 */
[----:B------:R-:W-:Y:S06]  /*0df0*/  BRA `(.L_x_9) ;  /* 0x0000000000087947 */ /* 0x000fec0003800000 */
.L_x_10:
[----:B------:R-:W-:Y:S01]  /*0e00*/  LOP3.LUT R19, R9, 0x80000, RZ, 0xfc, !PT ;  /* 0x0008000009137812 */ /* 0x000fe200078efcff */
[----:B------:R-:W-:-:S07]  /*0e10*/  IMAD.MOV.U32 R18, RZ, RZ, R8 ;  /* 0x000000ffff127224 */ /* 0x000fce00078e0008 */
.L_x_9:
[----:B------:R-:W-:Y:S02]  /*0e20*/  IMAD.MOV.U32 R15, RZ, RZ, 0x0 ;  /* 0x00000000ff0f7424 */ /* 0x000fe400078e00ff */
[----:B------:R-:W-:Y:S02]  /*0e30*/  IMAD.MOV.U32 R4, RZ, RZ, R18 ;  /* 0x000000ffff047224 */ /* 0x000fe400078e0012 */
[----:B------:R-:W-:Y:S01]  /*0e40*/  IMAD.MOV.U32 R5, RZ, RZ, R19 ;  /* 0x000000ffff057224 */ /* 0x000fe200078e0013 */
[----:B------:R-:W-:Y:S06]  /*0e50*/  RET.REL.NODEC R14 `(MandelbrotKernel) ;  /* 0xfffffff00e687950 */ /* 0x000fec0003c3ffff */
.L_x_12:
[----:B------:R-:W-:-:S00]  /*0e60*/  BRA `(.L_x_12) ;  /* 0xfffffffc00fc7947 */ /* 0x000fc0000383ffff */
[----:B------:R-:W-:-:S00]  /*0e70*/  NOP ;  /* 0x0000000000007918 */ /* 0x000fc00000000000 */
        /* <DEDUP_REMOVED lines=8> */
.L_x_25:


//--------------------- .text.JuliaKernel         --------------------------
	.section	.text.JuliaKernel,"ax",@progbits
	.align	128
        .global         JuliaKernel
        .type           JuliaKernel,@function
        .size           JuliaKernel,(.L_x_26 - JuliaKernel)
        .other          JuliaKernel,@"STO_CUDA_ENTRY STV_DEFAULT"
JuliaKernel:
.text.JuliaKernel:
        /* <DEDUP_REMOVED lines=28> */
[----:B------:R-:W0:Y:S01]  /*01c0*/  LDCU.64 UR4, c[0x0][0x3c8] ;  /* 0x00007900ff0477ac */ /* 0x000e220008000a00 */
[----:B------:R-:W-:Y:S01]  /*01d0*/  IMAD.MOV.U32 R6, RZ, RZ, R4 ;  /* 0x000000ffff067224 */ /* 0x000fe200078e0004 */
[----:B------:R-:W-:Y:S01]  /*01e0*/  MOV R20, 0x230 ;  /* 0x0000023000147802 */ /* 0x000fe20000000f00 */
[----:B------:R-:W-:Y:S02]  /*01f0*/  IMAD.MOV.U32 R7, RZ, RZ, R5 ;  /* 0x000000ffff077224 */ /* 0x000fe400078e0005 */
[----:B0-----:R-:W-:Y:S02]  /*0200*/  IMAD.U32 R8, RZ, RZ, UR4 ;  /* 0x00000004ff087e24 */ /* 0x001fe4000f8e00ff */
[----:B------:R-:W-:-:S07]  /*0210*/  IMAD.U32 R9, RZ, RZ, UR5 ;  /* 0x00000005ff097e24 */ /* 0x000fce000f8e00ff */
[----:B------:R-:W-:Y:S05]  /*0220*/  CALL.REL.NOINC `($__internal_1_$__cuda_sm20_div_rn_f64_full) ;  /* 0x0000000400987944 */ /* 0x000fea0003c00000 */
[----:B------:R-:W-:Y:S02]  /*0230*/  IMAD.MOV.U32 R2, RZ, RZ, R4 ;  /* 0x000000ffff027224 */ /* 0x000fe400078e0004 */
[----:B------:R-:W-:-:S07]  /*0240*/  IMAD.MOV.U32 R3, RZ, RZ, R5 ;  /* 0x000000ffff037224 */ /* 0x000fce00078e0005 */
.L_x_13:
        /* <DEDUP_REMOVED lines=13> */
[----:B------:R-:W-:Y:S01]  /*0320*/  DFMA R10, -R6, R8, UR4 ;  /* 0x00000004060a7e2b */ /* 0x000fe20008000108 */
[----:B------:R-:W0:Y:S07]  /*0330*/  LDCU.64 UR4, c[0x0][0x358] ;  /* 0x00006b00ff0477ac */ /* 0x000e2e0008000a00 */
[----:B------:R-:W-:-:S10]  /*0340*/  DFMA R4, R4, R10, R8 ;  /* 0x0000000a0404722b */ /* 0x000fd40000000008 */
[----:B------:R-:W-:-:S05]  /*0350*/  FFMA R8, RZ, R7, R5 ;  /* 0x00000007ff087223 */ /* 0x000fca0000000005 */
[----:B------:R-:W-:-:S13]  /*0360*/  FSETP.GT.AND P0, PT, |R8|, 1.469367938527859385e-39, PT ;  /* 0x001000000800780b */ /* 0x000fda0003f04200 */
[----:B0-----:R-:W-:Y:S05]  /*0370*/  @P0 BRA P1, `(.L_x_14) ;  /* 0x0000000000140947 */ /* 0x001fea0000800000 */
[----:B------:R-:W0:Y:S01]  /*0380*/  LDCU.64 UR6, c[0x0][0x3d0] ;  /* 0x00007a00ff0677ac */ /* 0x000e220008000a00 */
[----:B------:R-:W-:Y:S01]  /*0390*/  MOV R20, 0x3d0 ;  /* 0x000003d000147802 */ /* 0x000fe20000000f00 */
[----:B0-----:R-:W-:Y:S02]  /*03a0*/  IMAD.U32 R8, RZ, RZ, UR6 ;  /* 0x00000006ff087e24 */ /* 0x001fe4000f8e00ff */
[----:B------:R-:W-:-:S07]  /*03b0*/  IMAD.U32 R9, RZ, RZ, UR7 ;  /* 0x00000007ff097e24 */ /* 0x000fce000f8e00ff */
[----:B------:R-:W-:Y:S05]  /*03c0*/  CALL.REL.NOINC `($__internal_1_$__cuda_sm20_div_rn_f64_full) ;  /* 0x0000000400307944 */ /* 0x000fea0003c00000 */
.L_x_14:
[----:B------:R-:W0:Y:S01]  /*03d0*/  LDC.64 R14, c[0x0][0x3e0] ;  /* 0x0000f800ff0e7b82 */ /* 0x000e220000000a00 */
[----:B------:R-:W1:Y:S01]  /*03e0*/  LDCU.64 UR6, c[0x0][0x3b8] ;  /* 0x00007700ff0677ac */ /* 0x000e620008000a00 */
[----:B------:R-:W1:Y:S01]  /*03f0*/  I2F.F64 R10, R19 ;  /* 0x00000013000a7312 */ /* 0x000e620000201c00 */
[----:B------:R-:W2:Y:S01]  /*0400*/  LDCU.64 UR8, c[0x0][0x3c0] ;  /* 0x00007800ff0877ac */ /* 0x000ea20008000a00 */
[----:B0-----:R0:W5:Y:S04]  /*0410*/  LDG.E.64 R6, desc[UR4][R14.64] ;  /* 0x000000040e067981 */ /* 0x001168000c1e1b00 */
[----:B------:R0:W5:Y:S02]  /*0420*/  LDG.E.64 R8, desc[UR4][R14.64+0x8] ;  /* 0x000008040e087981 */ /* 0x000164000c1e1b00 */
[----:B------:R-:W2:Y:S01]  /*0430*/  I2F.F64.U32 R12, R18 ;  /* 0x00000012000c7312 */ /* 0x000ea20000201800 */
[----:B-1----:R-:W-:Y:S01]  /*0440*/  DFMA R2, R10, R2, UR6 ;  /* 0x000000060a027e2b */ /* 0x002fe20008000002 */
[----:B------:R-:W-:Y:S01]  /*0450*/  BSSY.RECONVERGENT B0, `(.L_x_15) ;  /* 0x0000012000007945 */ /* 0x000fe20003800200 */
[----:B------:R-:W1:Y:S06]  /*0460*/  LDCU UR6, c[0x0][0x3d8] ;  /* 0x00007b00ff0677ac */ /* 0x000e6c0008000800 */
[----:B------:R-:W-:-:S02]  /*0470*/  DMUL R10, R2, R2 ;  /* 0x00000002020a7228 */ /* 0x000fc40000000000 */
[----:B--2---:R-:W-:Y:S01]  /*0480*/  DFMA R12, R12, R4, UR8 ;  /* 0x000000080c0c7e2b */ /* 0x004fe20008000004 */
[----:B------:R-:W-:-:S07]  /*0490*/  IMAD.MOV.U32 R4, RZ, RZ, RZ ;  /* 0x000000ffff047224 */ /* 0x000fce00078e00ff */
[----:B01----:R-:W-:-:S11]  /*04a0*/  DMUL R16, R12, R12 ;  /* 0x0000000c0c107228 */ /* 0x003fd60000000000 */
.L_x_16:
[----:B------:R-:W-:Y:S01]  /*04b0*/  DADD R10, -R16, R10 ;  /* 0x00000000100a7229 */ /* 0x000fe2000000010a */
[----:B------:R-:W-:Y:S01]  /*04c0*/  IMAD.MOV.U32 R5, RZ, RZ, R4 ;  /* 0x000000ffff057224 */ /* 0x000fe200078e0004 */
[----:B------:R-:W-:Y:S01]  /*04d0*/  DMUL R12, R12, R2 ;  /* 0x000000020c0c7228 */ /* 0x000fe20000000000 */
[----:B------:R-:W-:-:S05]  /*04e0*/  VIADD R4, R4, 0x1 ;  /* 0x0000000104047836 */ /* 0x000fca0000000000 */
[----:B-----5:R-:W-:Y:S01]  /*04f0*/  DADD R2, R6, R10 ;  /* 0x0000000006027229 */ /* 0x020fe2000000000a */
[----:B------:R-:W-:Y:S01]  /*0500*/  ISETP.GE.AND P0, PT, R4, UR6, PT ;  /* 0x0000000604007c0c */ /* 0x000fe2000bf06270 */
[----:B------:R-:W-:-:S06]  /*0510*/  DFMA R12, R12, 2, R8 ;  /* 0x400000000c0c782b */ /* 0x000fcc0000000008 */
[----:B------:R-:W-:Y:S02]  /*0520*/  DMUL R10, R2, R2 ;  /* 0x00000002020a7228 */ /* 0x000fe40000000000 */
[----:B------:R-:W-:-:S08]  /*0530*/  DMUL R16, R12, R12 ;  /* 0x0000000c0c107228 */ /* 0x000fd00000000000 */
[----:B------:R-:W-:-:S08]  /*0540*/  DADD R14, R10, R16 ;  /* 0x000000000a0e7229 */ /* 0x000fd00000000010 */
[----:B------:R-:W-:-:S14]  /*0550*/  DSETP.LE.AND P1, PT, R14, 4, PT ;  /* 0x401000000e00742a */ /* 0x000fdc0003f23000 */
[----:B------:R-:W-:Y:S05]  /*0560*/  @!P0 BRA P1, `(.L_x_16) ;  /* 0xfffffffc00d08947 */ /* 0x000fea000083ffff */
[----:B------:R-:W-:Y:S05]  /*0570*/  BSYNC.RECONVERGENT B0 ;  /* 0x0000000000007941 */ /* 0x000fea0003800200 */
.L_x_15:
[----:B------:R-:W0:Y:S01]  /*0580*/  LDC.64 R2, c[0x0][0x380] ;  /* 0x0000e000ff027b82 */ /* 0x000e220000000a00 */
[----:B------:R-:W-:Y:S01]  /*0590*/  ISETP.GE.AND P0, PT, R5, UR6, PT ;  /* 0x0000000605007c0c */ /* 0x000fe2000bf06270 */
[----:B0-----:R-:W-:-:S05]  /*05a0*/  IMAD.WIDE R2, R0, 0x4, R2 ;  /* 0x0000000400027825 */ /* 0x001fca00078e0202 */
[----:B------:R0:W-:Y:S07]  /*05b0*/  STG.E desc[UR4][R2.64], R4 ;  /* 0x0000000402007986 */ /* 0x0001ee000c101904 */
[----:B------:R-:W-:Y:S05]  /*05c0*/  @P0 EXIT ;  /* 0x000000000000094d */ /* 0x000fea0003800000 */
[----:B------:R-:W1:Y:S01]  /*05d0*/  I2F.F64 R6, UR6 ;  /* 0x0000000600067d12 */ /* 0x000e620008201c00 */
[----:B0-----:R-:W-:Y:S01]  /*05e0*/  IMAD.MOV.U32 R2, RZ, RZ, 0x1 ;  /* 0x00000001ff027424 */ /* 0x001fe200078e00ff */
[----:B------:R-:W-:Y:S06]  /*05f0*/  BSSY.RECONVERGENT B0, `(.L_x_17) ;  /* 0x0000015000007945 */ /* 0x000fec0003800200 */
[----:B------:R-:W0:Y:S08]  /*0600*/  I2F.F64.U32 R4, R4 ;  /* 0x0000000400047312 */ /* 0x000e300000201800 */
[----:B-1----:R-:W1:Y:S01]  /*0610*/  MUFU.RCP64H R3, R7 ;  /* 0x0000000700037308 */ /* 0x002e620000001800 */
[----:B0-----:R-:W-:Y:S01]  /*0620*/  FSETP.GEU.AND P1, PT, |R5|, 6.5827683646048100446e-37, PT ;  /* 0x036000000500780b */ /* 0x001fe20003f2e200 */
[----:B-1----:R-:W-:-:S08]  /*0630*/  DFMA R8, -R6, R2, 1 ;  /* 0x3ff000000608742b */ /* 0x002fd00000000102 */
[----:B------:R-:W-:-:S08]  /*0640*/  DFMA R8, R8, R8, R8 ;  /* 0x000000080808722b */ /* 0x000fd00000000008 */
[----:B------:R-:W-:-:S08]  /*0650*/  DFMA R8, R2, R8, R2 ;  /* 0x000000080208722b */ /* 0x000fd00000000002 */
[----:B------:R-:W-:-:S08]  /*0660*/  DFMA R2, -R6, R8, 1 ;  /* 0x3ff000000602742b */ /* 0x000fd00000000108 */
[----:B------:R-:W-:-:S08]  /*0670*/  DFMA R2, R8, R2, R8 ;  /* 0x000000020802722b */ /* 0x000fd00000000008 */
[----:B------:R-:W-:-:S08]  /*0680*/  DMUL R8, R4, R2 ;  /* 0x0000000204087228 */ /* 0x000fd00000000000 */
[----:B------:R-:W-:-:S08]  /*0690*/  DFMA R10, -R6, R8, R4 ;  /* 0x00000008060a722b */ /* 0x000fd00000000104 */
[----:B------:R-:W-:-:S10]  /*06a0*/  DFMA R2, R2, R10, R8 ;  /* 0x0000000a0202722b */ /* 0x000fd40000000008 */
[----:B------:R-:W-:-:S05]  /*06b0*/  FFMA R8, RZ, R7, R3 ;  /* 0x00000007ff087223 */ /* 0x000fca0000000003 */
[----:B------:R-:W-:-:S13]  /*06c0*/  FSETP.GT.AND P0, PT, |R8|, 1.469367938527859385e-39, PT ;  /* 0x001000000800780b */ /* 0x000fda0003f04200 */
[----:B------:R-:W-:Y:S05]  /*06d0*/  @P0 BRA P1, `(.L_x_18) ;  /* 0x0000000000180947 */ /* 0x000fea0000800000 */
[----:B------:R-:W-:Y:S01]  /*06e0*/  IMAD.MOV.U32 R8, RZ, RZ, R4 ;  /* 0x000000ffff087224 */ /* 0x000fe200078e0004 */
[----:B------:R-:W-:Y:S01]  /*06f0*/  MOV R20, 0x720 ;  /* 0x0000072000147802 */ /* 0x000fe20000000f00 */
[----:B------:R-:W-:-:S07]  /*0700*/  IMAD.MOV.U32 R9, RZ, RZ, R5 ;  /* 0x000000ffff097224 */ /* 0x000fce00078e0005 */
[----:B------:R-:W-:Y:S05]  /*0710*/  CALL.REL.NOINC `($__internal_1_$__cuda_sm20_div_rn_f64_full) ;  /* 0x00000000005c7944 */ /* 0x000fea0003c00000 */
[----:B------:R-:W-:Y:S02]  /*0720*/  IMAD.MOV.U32 R2, RZ, RZ, R4 ;  /* 0x000000ffff027224 */ /* 0x000fe400078e0004 */
[----:B------:R-:W-:-:S07]  /*0730*/  IMAD.MOV.U32 R3, RZ, RZ, R5 ;  /* 0x000000ffff037224 */ /* 0x000fce00078e0005 */
.L_x_18:
[----:B------:R-:W-:Y:S05]  /*0740*/  BSYNC.RECONVERGENT B0 ;  /* 0x0000000000007941 */ /* 0x000fea0003800200 */
.L_x_17:
[----:B------:R-:W-:Y:S01]  /*0750*/  DMUL R2, R2, 256 ;  /* 0x4070000002027828 */ /* 0x000fe20000000000 */
[----:B------:R-:W0:Y:S09]  /*0760*/  LDCU.64 UR6, c[0x0][0x3a0] ;  /* 0x00007400ff0677ac */ /* 0x000e320008000a00 */
[----:B------:R-:W1:Y:S02]  /*0770*/  F2I.F64.TRUNC R2, R2 ;  /* 0x0000000200027311 */ /* 0x000e64000030d100 */
[----:B-1----:R-:W-:-:S05]  /*0780*/  VIMNMX R4, PT, PT, R2, 0xff, PT ;  /* 0x000000ff02047848 */ /* 0x002fca0003fe0100 */
[----:B------:R-:W-:-:S05]  /*0790*/  IMAD R5, R4, 0x3, RZ ;  /* 0x0000000304057824 */ /* 0x000fca00078e02ff */
[----:B0-----:R-:W-:-:S04]  /*07a0*/  IADD3 R4, P0, PT, R5, UR6, RZ ;  /* 0x0000000605047c10 */ /* 0x001fc8000ff1e0ff */
[----:B------:R-:W-:Y:S01]  /*07b0*/  LEA.HI.X.SX32 R5, R5, UR7, 0x1, P0 ;  /* 0x0000000705057c11 */ /* 0x000fe200080f0eff */
[----:B------:R-:W0:Y:S04]  /*07c0*/  LDCU.64 UR6, c[0x0][0x390] ;  /* 0x00007200ff0677ac */ /* 0x000e280008000a00 */
[----:B------:R-:W2:Y:S01]  /*07d0*/  LDG.E.U8 R9, desc[UR4][R4.64+0x2] ;  /* 0x0000020404097981 */ /* 0x000ea2000c1e1100 */
[----:B------:R-:W-:-:S05]  /*07e0*/  IMAD.SHL.U32 R0, R0, 0x4, RZ ;  /* 0x0000000400007824 */ /* 0x000fca00078e00ff */
[----:B0-----:R-:W-:-:S04]  /*07f0*/  IADD3 R6, P0, PT, R0, UR6, RZ ;  /* 0x0000000600067c10 */ /* 0x001fc8000ff1e0ff */
[----:B------:R-:W-:-:S05]  /*0800*/  LEA.HI.X.SX32 R7, R0, UR7, 0x1, P0 ;  /* 0x0000000700077c11 */ /* 0x000fca00080f0eff */
[----:B--2---:R-:W-:Y:S04]  /*0810*/  STG.E.U8 desc[UR4][R6.64], R9 ;  /* 0x0000000906007986 */ /* 0x004fe8000c101104 */
[----:B------:R-:W2:Y:S01]  /*0820*/  LDG.E.U8 R3, desc[UR4][R4.64+0x1] ;  /* 0x0000010404037981 */ /* 0x000ea2000c1e1100 */
[----:B------:R-:W-:-:S03]  /*0830*/  IMAD.MOV.U32 R0, RZ, RZ, 0xff ;  /* 0x000000ffff007424 */ /* 0x000fc600078e00ff */
[----:B--2---:R-:W-:Y:S04]  /*0840*/  STG.E.U8 desc[UR4][R6.64+0x1], R3 ;  /* 0x0000010306007986 */ /* 0x004fe8000c101104 */
[----:B------:R-:W2:Y:S04]  /*0850*/  LDG.E.U8 R11, desc[UR4][R4.64] ;  /* 0x00000004040b7981 */ /* 0x000ea8000c1e1100 */
[----:B------:R-:W-:Y:S04]  /*0860*/  STG.E.U8 desc[UR4][R6.64+0x3], R0 ;  /* 0x0000030006007986 */ /* 0x000fe8000c101104 */
[----:B--2---:R-:W-:Y:S01]  /*0870*/  STG.E.U8 desc[UR4][R6.64+0x2], R11 ;  /* 0x0000020b06007986 */ /* 0x004fe2000c101104 */
[----:B------:R-:W-:Y:S05]  /*0880*/  EXIT ;  /* 0x000000000000794d */ /* 0x000fea0003800000 */
        .weak           $__internal_1_$__cuda_sm20_div_rn_f64_full
        .type           $__internal_1_$__cuda_sm20_div_rn_f64_full,@function
        .size           $__internal_1_$__cuda_sm20_div_rn_f64_full,(.L_x_26 - $__internal_1_$__cuda_sm20_div_rn_f64_full)
$__internal_1_$__cuda_sm20_div_rn_f64_full:
[C---:B------:R-:W-:Y:S01]  /*0890*/  FSETP.GEU.AND P0, PT, |R7|.reuse, 1.469367938527859385e-39, PT ;  /* 0x001000000700780b */ /* 0x040fe20003f0e200 */
[----:B------:R-:W-:Y:S01]  /*08a0*/  IMAD.MOV.U32 R12, RZ, RZ, 0x1 ;  /* 0x00000001ff0c7424 */ /* 0x000fe200078e00ff */
[----:B------:R-:W-:Y:S01]  /*08b0*/  LOP3.LUT R4, R7, 0x800fffff, RZ, 0xc0, !PT ;  /* 0x800fffff07047812 */ /* 0x000fe200078ec0ff */
[----:B------:R-:W-:Y:S01]  /*08c0*/  IMAD.MOV.U32 R22, RZ, RZ, 0x1ca00000 ;  /* 0x1ca00000ff167424 */ /* 0x000fe200078e00ff */
[C---:B------:R-:W-:Y:S01]  /*08d0*/  FSETP.GEU.AND P2, PT, |R9|.reuse, 1.469367938527859385e-39, PT ;  /* 0x001000000900780b */ /* 0x040fe20003f4e200 */
[----:B------:R-:W-:Y:S01]  /*08e0*/  BSSY.RECONVERGENT B1, `(.L_x_19) ;  /* 0x0000052000017945 */ /* 0x000fe20003800200 */
[----:B------:R-:W-:Y:S01]  /*08f0*/  LOP3.LUT R5, R4, 0x3ff00000, RZ, 0xfc, !PT ;  /* 0x3ff0000004057812 */ /* 0x000fe200078efcff */
[----:B------:R-:W-:Y:S01]  /*0900*/  IMAD.MOV.U32 R4, RZ, RZ, R6 ;  /* 0x000000ffff047224 */ /* 0x000fe200078e0006 */
[----:B------:R-:W-:Y:S02]  /*0910*/  LOP3.LUT R21, R9, 0x7ff00000, RZ, 0xc0, !PT ;  /* 0x7ff0000009157812 */ /* 0x000fe400078ec0ff */
[----:B------:R-:W-:-:S03]  /*0920*/  LOP3.LUT R24, R7, 0x7ff00000, RZ, 0xc0, !PT ;  /* 0x7ff0000007187812 */ /* 0x000fc600078ec0ff */
[----:B------:R-:W-:Y:S01]  /*0930*/  @!P0 DMUL R4, R6, 8.98846567431157953865e+307 ;  /* 0x7fe0000006048828 */ /* 0x000fe20000000000 */
[----:B------:R-:W-:Y:S01]  /*0940*/  ISETP.GE.U32.AND P1, PT, R21, R24, PT ;  /* 0x000000181500720c */ /* 0x000fe20003f26070 */
[----:B------:R-:W-:Y:S02]  /*0950*/  IMAD.MOV.U32 R23, RZ, RZ, R21 ;  /* 0x000000ffff177224 */ /* 0x000fe400078e0015 */
[----:B------:R-:W-:Y:S02]  /*0960*/  @!P2 LOP3.LUT R14, R7, 0x7ff00000, RZ, 0xc0, !PT ;  /* 0x7ff00000070ea812 */ /* 0x000fe400078ec0ff */
[----:B------:R-:W0:Y:S02]  /*0970*/  MUFU.RCP64H R13, R5 ;  /* 0x00000005000d7308 */ /* 0x000e240000001800 */
[----:B------:R-:W-:Y:S02]  /*0980*/  @!P2 ISETP.GE.U32.AND P3, PT, R21, R14, PT ;  /* 0x0000000e1500a20c */ /* 0x000fe40003f66070 */
[----:B------:R-:W-:-:S02]  /*0990*/  @!P0 LOP3.LUT R24, R5, 0x7ff00000, RZ, 0xc0, !PT ;  /* 0x7ff0000005188812 */ /* 0x000fc400078ec0ff */
[----:B------:R-:W-:-:S04]  /*09a0*/  @!P2 SEL R15, R22, 0x63400000, !P3 ;  /* 0x63400000160fa807 */ /* 0x000fc80005800000 */
[----:B------:R-:W-:-:S04]  /*09b0*/  @!P2 LOP3.LUT R16, R15, 0x80000000, R9, 0xf8, !PT ;  /* 0x800000000f10a812 */ /* 0x000fc800078ef809 */
[----:B------:R-:W-:Y:S01]  /*09c0*/  @!P2 LOP3.LUT R17, R16, 0x100000, RZ, 0xfc, !PT ;  /* 0x001000001011a812 */ /* 0x000fe200078efcff */
[----:B------:R-:W-:Y:S01]  /*09d0*/  @!P2 IMAD.MOV.U32 R16, RZ, RZ, RZ ;  /* 0x000000ffff10a224 */ /* 0x000fe200078e00ff */
[----:B0-----:R-:W-:-:S08]  /*09e0*/  DFMA R10, R12, -R4, 1 ;  /* 0x3ff000000c0a742b */ /* 0x001fd00000000804 */
[----:B------:R-:W-:-:S08]  /*09f0*/  DFMA R10, R10, R10, R10 ;  /* 0x0000000a0a0a722b */ /* 0x000fd0000000000a */
[----:B------:R-:W-:Y:S01]  /*0a00*/  DFMA R12, R12, R10, R12 ;  /* 0x0000000a0c0c722b */ /* 0x000fe2000000000c */
[----:B------:R-:W-:Y:S01]  /*0a10*/  SEL R11, R22, 0x63400000, !P1 ;  /* 0x63400000160b7807 */ /* 0x000fe20004800000 */
[----:B------:R-:W-:-:S03]  /*0a20*/  IMAD.MOV.U32 R10, RZ, RZ, R8 ;  /* 0x000000ffff0a7224 */ /* 0x000fc600078e0008 */
[----:B------:R-:W-:-:S03]  /*0a30*/  LOP3.LUT R11, R11, 0x800fffff, R9, 0xf8, !PT ;  /* 0x800fffff0b0b7812 */ /* 0x000fc600078ef809 */
[----:B------:R-:W-:-:S03]  /*0a40*/  DFMA R14, R12, -R4, 1 ;  /* 0x3ff000000c0e742b */ /* 0x000fc60000000804 */
[----:B------:R-:W-:-:S05]  /*0a50*/  @!P2 DFMA R10, R10, 2, -R16 ;  /* 0x400000000a0aa82b */ /* 0x000fca0000000810 */
[----:B------:R-:W-:-:S05]  /*0a60*/  DFMA R14, R12, R14, R12 ;  /* 0x0000000e0c0e722b */ /* 0x000fca000000000c */
[----:B------:R-:W-:-:S03]  /*0a70*/  @!P2 LOP3.LUT R23, R11, 0x7ff00000, RZ, 0xc0, !PT ;  /* 0x7ff000000b17a812 */ /* 0x000fc600078ec0ff */
[----:B------:R-:W-:Y:S02]  /*0a80*/  DMUL R12, R14, R10 ;  /* 0x0000000a0e0c7228 */ /* 0x000fe40000000000 */
[----:B------:R-:W-:-:S05]  /*0a90*/  VIADD R25, R23, 0xffffffff ;  /* 0xffffffff17197836 */ /* 0x000fca0000000000 */
[----:B------:R-:W-:Y:S01]  /*0aa0*/  ISETP.GT.U32.AND P0, PT, R25, 0x7feffffe, PT ;  /* 0x7feffffe1900780c */ /* 0x000fe20003f04070 */
[----:B------:R-:W-:Y:S01]  /*0ab0*/  VIADD R25, R24, 0xffffffff ;  /* 0xffffffff18197836 */ /* 0x000fe20000000000 */
[----:B------:R-:W-:-:S04]  /*0ac0*/  DFMA R16, R12, -R4, R10 ;  /* 0x800000040c10722b */ /* 0x000fc8000000000a */
[----:B------:R-:W-:-:S04]  /*0ad0*/  ISETP.GT.U32.OR P0, PT, R25, 0x7feffffe, P0 ;  /* 0x7feffffe1900780c */ /* 0x000fc80000704470 */
[----:B------:R-:W-:-:S09]  /*0ae0*/  DFMA R12, R14, R16, R12 ;  /* 0x000000100e0c722b */ /* 0x000fd2000000000c */
[----:B------:R-:W-:Y:S05]  /*0af0*/  @P0 BRA `(.L_x_20) ;  /* 0x00000000006c0947 */ /* 0x000fea0003800000 */
[----:B------:R-:W-:Y:S01]  /*0b00*/  LOP3.LUT R14, R7, 0x7ff00000, RZ, 0xc0, !PT ;  /* 0x7ff00000070e7812 */ /* 0x000fe200078ec0ff */
[----:B------:R-:W-:-:S03]  /*0b10*/  IMAD.MOV.U32 R16, RZ, RZ, RZ ;  /* 0x000000ffff107224 */ /* 0x000fc600078e00ff */
[CC--:B------:R-:W-:Y:S02]  /*0b20*/  VIADDMNMX R8, R21.reuse, -R14.reuse, 0xb9600000, !PT ;  /* 0xb960000015087446 */ /* 0x0c0fe4000780090e */
[----:B------:R-:W-:Y:S02]  /*0b30*/  ISETP.GE.U32.AND P0, PT, R21, R14, PT ;  /* 0x0000000e1500720c */ /* 0x000fe40003f06070 */
        /* <DEDUP_REMOVED lines=23> */
.L_x_20:
        /* <DEDUP_REMOVED lines=16> */
.L_x_23:
[----:B------:R-:W-:Y:S01]  /*0db0*/  LOP3.LUT R15, R7, 0x80000, RZ, 0xfc, !PT ;  /* 0x00080000070f7812 */ /* 0x000fe200078efcff */
[----:B------:R-:W-:Y:S01]  /*0dc0*/  IMAD.MOV.U32 R14, RZ, RZ, R6 ;  /* 0x000000ffff0e7224 */ /* 0x000fe200078e0006 */
[----:B------:R-:W-:Y:S06]  /*0dd0*/  BRA `(.L_x_21) ;  /* 0x0000000000087947 */ /* 0x000fec0003800000 */
.L_x_22:
[----:B------:R-:W-:Y:S01]  /*0de0*/  LOP3.LUT R15, R9, 0x80000, RZ, 0xfc, !PT ;  /* 0x00080000090f7812 */ /* 0x000fe200078efcff */
[----:B------:R-:W-:-:S07]  /*0df0*/  IMAD.MOV.U32 R14, RZ, RZ, R8 ;  /* 0x000000ffff0e7224 */ /* 0x000fce00078e0008 */
.L_x_21:
[----:B------:R-:W-:Y:S05]  /*0e00*/  BSYNC.RECONVERGENT B1 ;  /* 0x0000000000017941 */ /* 0x000fea0003800200 */
.L_x_19:
[----:B------:R-:W-:Y:S02]  /*0e10*/  IMAD.MOV.U32 R21, RZ, RZ, 0x0 ;  /* 0x00000000ff157424 */ /* 0x000fe400078e00ff */
[----:B------:R-:W-:Y:S02]  /*0e20*/  IMAD.MOV.U32 R4, RZ, RZ, R14 ;  /* 0x000000ffff047224 */ /* 0x000fe400078e000e */
[----:B------:R-:W-:Y:S01]  /*0e30*/  IMAD.MOV.U32 R5, RZ, RZ, R15 ;  /* 0x000000ffff057224 */ /* 0x000fe200078e000f */
[----:B------:R-:W-:Y:S06]  /*0e40*/  RET.REL.NODEC R20 `(JuliaKernel) ;  /* 0xfffffff0146c7950 */ /* 0x000fec0003c3ffff */
.L_x_24:
        /* <DEDUP_REMOVED lines=11> */
.L_x_26:


//--------------------- .nv.shared.reserved.0     --------------------------
	.section	.nv.shared.reserved.0,"aw",@nobits
	.weak		__nv_reservedSMEM_offset_0_alias
	.size		__nv_reservedSMEM_offset_0_alias, 0, 64
	.other		__nv_reservedSMEM_offset_0_alias,@"STO_CUDA_RESERVED_SHARED STV_DEFAULT"
__nv_reservedSMEM_offset_0_alias:
	.zero		0
	.zero		64


//--------------------- .nv.constant0.MandelbrotKernel --------------------------
	.section	.nv.constant0.MandelbrotKernel,"a",@progbits
	.sectionflags	@""
	.align	4
.nv.constant0.MandelbrotKernel:
	.zero		1004


//--------------------- .nv.constant0.JuliaKernel --------------------------
	.section	.nv.constant0.JuliaKernel,"a",@progbits
	.sectionflags	@""
	.align	4
.nv.constant0.JuliaKernel:
	.zero		1004


//--------------------- SYMBOLS --------------------------

	.type		.nv.reservedSmem.offset0,@object
	.size		.nv.reservedSmem.offset0,0x4
